	.target	sm_90a

	.elftype	@"ET_EXEC"


//--------------------- .note.nv.tkinfo           --------------------------
	.section	.note.nv.tkinfo,"",@"SHT_NOTE"
	.sectionflags	@"SHF_NOTE_NV_TKINFO"
	.tkinfo
        /*0018*/ 	.word	0x00000002
        /*0030*/ 	.string	""
        /*0030*/ 	.string	"ptxas"
        /*0030*/ 	.string	"Cuda compilation tools, release 13.0, V13.0.88"
        /*0030*/ 	.string	"Build cuda_13.0.r13.0/compiler.36424714_0"
        /*0030*/ 	.string	"-arch sm_90a -m 64 "



//--------------------- .note.nv.cuinfo           --------------------------
	.section	.note.nv.cuinfo,"",@"SHT_NOTE"
	.sectionflags	@"SHF_NOTE_NV_CUINFO"
        /*0018*/ 	.short	0x0002
        /*001a*/ 	.short	0x005a
        /*001c*/ 	.short	0x0082
	.zero		2


//--------------------- .nv.info                  --------------------------
	.section	.nv.info,"",@"SHT_CUDA_INFO"
	.align	4


	//----- nvinfo : EIATTR_REGCOUNT
	.align		4
        /*0000*/ 	.byte	0x04, 0x2f
        /*0002*/ 	.short	(.L_12 - .L_11)
	.align		4
.L_11:
        /*0004*/ 	.word	index@(_ZN7cutlass13device_kernelINS_4conv6kernel13ConvUniversalINS1_16ConvProblemShapeILNS1_8OperatorE2ELi2EEENS1_10collective14CollectiveConvINS1_46MainloopSm90TmaGmmaWarpSpecializedImplicitGemmILS5_2ELi14ELi2EN4cute5tupleIJNSA_1CILi1EEESD_SD_EEENS1_36KernelImplicitTmaWarpSpecializedSm90ELi1EEENSB_IJNSC_ILi128EEENSB_IJSH_EEENSB_IJNSC_ILi32EEEEEEEEENS_10bfloat16_tESM_NSA_8TiledMMAINSA_8MMA_AtomIJNSA_4SM904GMMA28MMA_64x128x16_F32BF16BF16_SSILNSQ_5MajorE1ELSS_1ELNSQ_7ScaleInE1ELST_1EEEEEENSA_6LayoutISE_NSB_IJNSC_ILi0EEESX_SX_EEEEENSB_IJNSA_10UnderscoreES10_S10_EEEEENS7_6detail26Sm90ImplicitGemmTileTraitsINSA_13SM90_TMA_LOADENSA_14ComposedLayoutINSA_7SwizzleILi3ELi4ELi3EEENSA_18smem_ptr_flag_bitsILi16EEENSW_INSB_IJNSB_IJNSC_ILi64EEENSC_ILi2EEEEEENSB_IJNSC_ILi8EEENSC_ILi4EEEEEENSB_IJSD_NSC_ILi14EEEEEEEEENSB_IJNSB_IJSD_NSC_ILi2048EEEEEENSB_IJS1B_NSC_ILi512EEEEEENSB_IJSX_NSC_ILi4096EEEEEEEEEEEEEvEENS14_INSA_20SM90_TMA_LOAD_IM2COLES1S_vEEEENS_8epilogue10collective6detail29Sm90TmaWarpSpecializedAdapterINS1Y_15DefaultEpilogueISM_NSB_IJlNSB_IJSD_llEEESX_EEES23_NS1X_6thread17LinearCombinationISM_Li1EffLNS24_9ScaleType4KindE0ELNS_15FloatRoundStyleE2ESM_EENS_4gemm15EpilogueDefaultEEEEEvvEEEEvNT_6ParamsE)
        /*0008*/ 	.word	0x000000a8


	//----- nvinfo : EIATTR_FRAME_SIZE
	.align		4
.L_12:
        /*000c*/ 	.byte	0x04, 0x11
        /*000e*/ 	.short	(.L_14 - .L_13)
	.align		4
.L_13:
        /*0010*/ 	.word	index@(_ZN7cutlass13device_kernelINS_4conv6kernel13ConvUniversalINS1_16ConvProblemShapeILNS1_8OperatorE2ELi2EEENS1_10collective14CollectiveConvINS1_46MainloopSm90TmaGmmaWarpSpecializedImplicitGemmILS5_2ELi14ELi2EN4cute5tupleIJNSA_1CILi1EEESD_SD_EEENS1_36KernelImplicitTmaWarpSpecializedSm90ELi1EEENSB_IJNSC_ILi128EEENSB_IJSH_EEENSB_IJNSC_ILi32EEEEEEEEENS_10bfloat16_tESM_NSA_8TiledMMAINSA_8MMA_AtomIJNSA_4SM904GMMA28MMA_64x128x16_F32BF16BF16_SSILNSQ_5MajorE1ELSS_1ELNSQ_7ScaleInE1ELST_1EEEEEENSA_6LayoutISE_NSB_IJNSC_ILi0EEESX_SX_EEEEENSB_IJNSA_10UnderscoreES10_S10_EEEEENS7_6detail26Sm90ImplicitGemmTileTraitsINSA_13SM90_TMA_LOADENSA_14ComposedLayoutINSA_7SwizzleILi3ELi4ELi3EEENSA_18smem_ptr_flag_bitsILi16EEENSW_INSB_IJNSB_IJNSC_ILi64EEENSC_ILi2EEEEEENSB_IJNSC_ILi8EEENSC_ILi4EEEEEENSB_IJSD_NSC_ILi14EEEEEEEEENSB_IJNSB_IJSD_NSC_ILi2048EEEEEENSB_IJS1B_NSC_ILi512EEEEEENSB_IJSX_NSC_ILi4096EEEEEEEEEEEEEvEENS14_INSA_20SM90_TMA_LOAD_IM2COLES1S_vEEEENS_8epilogue10collective6detail29Sm90TmaWarpSpecializedAdapterINS1Y_15DefaultEpilogueISM_NSB_IJlNSB_IJSD_llEEESX_EEES23_NS1X_6thread17LinearCombinationISM_Li1EffLNS24_9ScaleType4KindE0ELNS_15FloatRoundStyleE2ESM_EENS_4gemm15EpilogueDefaultEEEEEvvEEEEvNT_6ParamsE)
        /*0014*/ 	.word	0x00000000


	//----- nvinfo : EIATTR_MIN_STACK_SIZE
	.align		4
.L_14:
        /*0018*/ 	.byte	0x04, 0x12
        /*001a*/ 	.short	(.L_16 - .L_15)
	.align		4
.L_15:
        /*001c*/ 	.word	index@(_ZN7cutlass13device_kernelINS_4conv6kernel13ConvUniversalINS1_16ConvProblemShapeILNS1_8OperatorE2ELi2EEENS1_10collective14CollectiveConvINS1_46MainloopSm90TmaGmmaWarpSpecializedImplicitGemmILS5_2ELi14ELi2EN4cute5tupleIJNSA_1CILi1EEESD_SD_EEENS1_36KernelImplicitTmaWarpSpecializedSm90ELi1EEENSB_IJNSC_ILi128EEENSB_IJSH_EEENSB_IJNSC_ILi32EEEEEEEEENS_10bfloat16_tESM_NSA_8TiledMMAINSA_8MMA_AtomIJNSA_4SM904GMMA28MMA_64x128x16_F32BF16BF16_SSILNSQ_5MajorE1ELSS_1ELNSQ_7ScaleInE1ELST_1EEEEEENSA_6LayoutISE_NSB_IJNSC_ILi0EEESX_SX_EEEEENSB_IJNSA_10UnderscoreES10_S10_EEEEENS7_6detail26Sm90ImplicitGemmTileTraitsINSA_13SM90_TMA_LOADENSA_14ComposedLayoutINSA_7SwizzleILi3ELi4ELi3EEENSA_18smem_ptr_flag_bitsILi16EEENSW_INSB_IJNSB_IJNSC_ILi64EEENSC_ILi2EEEEEENSB_IJNSC_ILi8EEENSC_ILi4EEEEEENSB_IJSD_NSC_ILi14EEEEEEEEENSB_IJNSB_IJSD_NSC_ILi2048EEEEEENSB_IJS1B_NSC_ILi512EEEEEENSB_IJSX_NSC_ILi4096EEEEEEEEEEEEEvEENS14_INSA_20SM90_TMA_LOAD_IM2COLES1S_vEEEENS_8epilogue10collective6detail29Sm90TmaWarpSpecializedAdapterINS1Y_15DefaultEpilogueISM_NSB_IJlNSB_IJSD_llEEESX_EEES23_NS1X_6thread17LinearCombinationISM_Li1EffLNS24_9ScaleType4KindE0ELNS_15FloatRoundStyleE2ESM_EENS_4gemm15EpilogueDefaultEEEEEvvEEEEvNT_6ParamsE)
        /*0020*/ 	.word	0x00000000
.L_16:


//--------------------- .nv.compat                --------------------------
	.section	.nv.compat,"",@"SHT_CUDA_COMPAT_INFO"
	.align	4
        /*0000*/ 	.byte	0x02, 0x09, 0x01, 0x00, 0x02, 0x02, 0x04, 0x00, 0x02, 0x05, 0x05, 0x00, 0x03, 0x07, 0x01, 0x01
        /*0010*/ 	.byte	0x02, 0x03, 0x01, 0x00, 0x02, 0x06, 0x01, 0x00, 0x04, 0x0b, 0x08, 0x00, 0x00, 0x00, 0x00, 0x00
        /*0020*/ 	.byte	0x00, 0x00, 0x00, 0x00


//--------------------- .nv.info._ZN7cutlass13device_kernelINS_4conv6kernel13ConvUniversalINS1_16ConvProblemShapeILNS1_8OperatorE2ELi2EEENS1_10collective14CollectiveConvINS1_46MainloopSm90TmaGmmaWarpSpecializedImplicitGemmILS5_2ELi14ELi2EN4cute5tupleIJNSA_1CILi1EEESD_SD_EEENS1_36KernelImplicitTmaWarpSpecializedSm90ELi1EEENSB_IJNSC_ILi128EEENSB_IJSH_EEENSB_IJNSC_ILi32EEEEEEEEENS_10bfloat16_tESM_NSA_8TiledMMAINSA_8MMA_AtomIJNSA_4SM904GMMA28MMA_64x128x16_F32BF16BF16_SSILNSQ_5MajorE1ELSS_1ELNSQ_7ScaleInE1ELST_1EEEEEENSA_6LayoutISE_NSB_IJNSC_ILi0EEESX_SX_EEEEENSB_IJNSA_10UnderscoreES10_S10_EEEEENS7_6detail26Sm90ImplicitGemmTileTraitsINSA_13SM90_TMA_LOADENSA_14ComposedLayoutINSA_7SwizzleILi3ELi4ELi3EEENSA_18smem_ptr_flag_bitsILi16EEENSW_INSB_IJNSB_IJNSC_ILi64EEENSC_ILi2EEEEEENSB_IJNSC_ILi8EEENSC_ILi4EEEEEENSB_IJSD_NSC_ILi14EEEEEEEEENSB_IJNSB_IJSD_NSC_ILi2048EEEEEENSB_IJS1B_NSC_ILi512EEEEEENSB_IJSX_NSC_ILi4096EEEEEEEEEEEEEvEENS14_INSA_20SM90_TMA_LOAD_IM2COLES1S_vEEEENS_8epilogue10collective6detail29Sm90TmaWarpSpecializedAdapterINS1Y_15DefaultEpilogueISM_NSB_IJlNSB_IJSD_llEEESX_EEES23_NS1X_6thread17LinearCombinationISM_Li1EffLNS24_9ScaleType4KindE0ELNS_15FloatRoundStyleE2ESM_EENS_4gemm15EpilogueDefaultEEEEEvvEEEEvNT_6ParamsE --------------------------
	.section	.nv.info._ZN7cutlass13device_kernelINS_4conv6kernel13ConvUniversalINS1_16ConvProblemShapeILNS1_8OperatorE2ELi2EEENS1_10collective14CollectiveConvINS1_46MainloopSm90TmaGmmaWarpSpecializedImplicitGemmILS5_2ELi14ELi2EN4cute5tupleIJNSA_1CILi1EEESD_SD_EEENS1_36KernelImplicitTmaWarpSpecializedSm90ELi1EEENSB_IJNSC_ILi128EEENSB_IJSH_EEENSB_IJNSC_ILi32EEEEEEEEENS_10bfloat16_tESM_NSA_8TiledMMAINSA_8MMA_AtomIJNSA_4SM904GMMA28MMA_64x128x16_F32BF16BF16_SSILNSQ_5MajorE1ELSS_1ELNSQ_7ScaleInE1ELST_1EEEEEENSA_6LayoutISE_NSB_IJNSC_ILi0EEESX_SX_EEEEENSB_IJNSA_10UnderscoreES10_S10_EEEEENS7_6detail26Sm90ImplicitGemmTileTraitsINSA_13SM90_TMA_LOADENSA_14ComposedLayoutINSA_7SwizzleILi3ELi4ELi3EEENSA_18smem_ptr_flag_bitsILi16EEENSW_INSB_IJNSB_IJNSC_ILi64EEENSC_ILi2EEEEEENSB_IJNSC_ILi8EEENSC_ILi4EEEEEENSB_IJSD_NSC_ILi14EEEEEEEEENSB_IJNSB_IJSD_NSC_ILi2048EEEEEENSB_IJS1B_NSC_ILi512EEEEEENSB_IJSX_NSC_ILi4096EEEEEEEEEEEEEvEENS14_INSA_20SM90_TMA_LOAD_IM2COLES1S_vEEEENS_8epilogue10collective6detail29Sm90TmaWarpSpecializedAdapterINS1Y_15DefaultEpilogueISM_NSB_IJlNSB_IJSD_llEEESX_EEES23_NS1X_6thread17LinearCombinationISM_Li1EffLNS24_9ScaleType4KindE0ELNS_15FloatRoundStyleE2ESM_EENS_4gemm15EpilogueDefaultEEEEEvvEEEEvNT_6ParamsE,"",@"SHT_CUDA_INFO"
	.sectionflags	@""
	.align	4


	//----- nvinfo : EIATTR_CUDA_API_VERSION
	.align		4
        /*0000*/ 	.byte	0x04, 0x37
        /*0002*/ 	.short	(.L_18 - .L_17)
.L_17:
        /*0004*/ 	.word	0x00000082


	//----- nvinfo : EIATTR_KPARAM_INFO
	.align		4
.L_18:
        /*0008*/ 	.byte	0x04, 0x17
        /*000a*/ 	.short	(.L_20 - .L_19)
.L_19:
        /*000c*/ 	.word	0x00000000
        /*0010*/ 	.short	0x0000
        /*0012*/ 	.short	0x0070
        /*0014*/ 	.byte	0x00, 0xf0, 0x01, 0x0e


	//----- nvinfo : EIATTR_SPARSE_MMA_MASK
	.align		4
.L_20:
        /*0018*/ 	.byte	0x03, 0x50
        /*001a*/ 	.short	0x0000


	//----- nvinfo : EIATTR_MAXREG_COUNT
	.align		4
        /*001c*/ 	.byte	0x03, 0x1b
        /*001e*/ 	.short	0x00ff


	//----- nvinfo : EIATTR_NUM_BARRIERS
	.align		4
        /*0020*/ 	.byte	0x02, 0x4c
        /*0022*/ 	.byte	0x01
	.zero		1


	//----- nvinfo : EIATTR_MERCURY_ISA_VERSION
	.align		4
        /*0024*/ 	.byte	0x03, 0x5f
        /*0026*/ 	.short	0x0101


	//----- nvinfo : EIATTR_COOP_GROUP_MASK_REGIDS
	.align		4
        /*0028*/ 	.byte	0x04, 0x29
        /*002a*/ 	.short	(.L_22 - .L_21)


	//   ....[0]....
.L_21:
        /*002c*/ 	.word	0xffffffff


	//   ....[1]....
        /*0030*/ 	.word	0xffffffff


	//   ....[2]....
        /*0034*/ 	.word	0xffffffff


	//----- nvinfo : EIATTR_COOP_GROUP_INSTR_OFFSETS
	.align		4
.L_22:
        /*0038*/ 	.byte	0x04, 0x28
        /*003a*/ 	.short	(.L_24 - .L_23)


	//   ....[0]....
.L_23:
        /*003c*/ 	.word	0x00000060


	//   ....[1]....
        /*0040*/ 	.word	0x00000070


	//   ....[2]....
        /*0044*/ 	.word	0x00000130


	//----- nvinfo : EIATTR_MBARRIER_INSTR_OFFSETS
	.align		4
.L_24:
        /*0048*/ 	.byte	0x04, 0x39
        /*004a*/ 	.short	(.L_26 - .L_25)


	//   ....[0]....
.L_25:
        /*004c*/ 	.word	0x00000270
        /*0050*/ 	.word	0x000000ff
        /*0054*/ 	.word	0x00038000
        /*0058*/ 	.short	0x0100
        /*005a*/ 	.byte	0x08
	.zero		1


	//   ....[1]....
        /*005c*/ 	.word	0x00000280
        /*0060*/ 	.word	0x000000ff
        /*0064*/ 	.word	0x00038070
        /*0068*/ 	.short	0x0100
        /*006a*/ 	.byte	0x08
	.zero		1


	//   ....[2]....
        /*006c*/ 	.word	0x00000290
        /*0070*/ 	.word	0x000000ff
        /*0074*/ 	.word	0x00038008
        /*0078*/ 	.short	0x0100
        /*007a*/ 	.byte	0x08
	.zero		1


	//   ....[3]....
        /*007c*/ 	.word	0x000002a0
        /*0080*/ 	.word	0x000000ff
        /*0084*/ 	.word	0x00038078
        /*0088*/ 	.short	0x0100
        /*008a*/ 	.byte	0x08
	.zero		1


	//   ....[4]....
        /*008c*/ 	.word	0x000002b0
        /*0090*/ 	.word	0x000000ff
        /*0094*/ 	.word	0x00038010
        /*0098*/ 	.short	0x0100
        /*009a*/ 	.byte	0x08
	.zero		1


	//   ....[5]....
        /*009c*/ 	.word	0x000002c0
        /*00a0*/ 	.word	0x000000ff
        /*00a4*/ 	.word	0x00038080
        /*00a8*/ 	.short	0x0100
        /*00aa*/ 	.byte	0x08
	.zero		1


	//   ....[6]....
        /*00ac*/ 	.word	0x000002d0
        /*00b0*/ 	.word	0x000000ff
        /*00b4*/ 	.word	0x00038018
        /*00b8*/ 	.short	0x0100
        /*00ba*/ 	.byte	0x08
	.zero		1


	//   ....[7]....
        /*00bc*/ 	.word	0x000002e0
        /*00c0*/ 	.word	0x000000ff
        /*00c4*/ 	.word	0x00038088
        /*00c8*/ 	.short	0x0100
        /*00ca*/ 	.byte	0x08
	.zero		1


	//   ....[8]....
        /*00cc*/ 	.word	0x000002f0
        /*00d0*/ 	.word	0x000000ff
        /*00d4*/ 	.word	0x00038020
        /*00d8*/ 	.short	0x0100
        /*00da*/ 	.byte	0x08
	.zero		1


	//   ....[9]....
        /*00dc*/ 	.word	0x00000300
        /*00e0*/ 	.word	0x000000ff
        /*00e4*/ 	.word	0x00038090
        /*00e8*/ 	.short	0x0100
        /*00ea*/ 	.byte	0x08
	.zero		1


	//   ....[10]....
        /*00ec*/ 	.word	0x00000310
        /*00f0*/ 	.word	0x000000ff
        /*00f4*/ 	.word	0x00038028
        /*00f8*/ 	.short	0x0100
        /*00fa*/ 	.byte	0x08
	.zero		1


	//   ....[11]....
        /*00fc*/ 	.word	0x00000320
        /*0100*/ 	.word	0x000000ff
        /*0104*/ 	.word	0x00038098
        /*0108*/ 	.short	0x0100
        /*010a*/ 	.byte	0x08
	.zero		1


	//   ....[12]....
        /*010c*/ 	.word	0x00000330
        /*0110*/ 	.word	0x000000ff
        /*0114*/ 	.word	0x00038030
        /*0118*/ 	.short	0x0100
        /*011a*/ 	.byte	0x08
	.zero		1


	//   ....[13]....
        /*011c*/ 	.word	0x00000340
        /*0120*/ 	.word	0x000000ff
        /*0124*/ 	.word	0x000380a0
        /*0128*/ 	.short	0x0100
        /*012a*/ 	.byte	0x08
	.zero		1


	//   ....[14]....
        /*012c*/ 	.word	0x00000350
        /*0130*/ 	.word	0x000000ff
        /*0134*/ 	.word	0x00038038
        /*0138*/ 	.short	0x0100
        /*013a*/ 	.byte	0x08
	.zero		1


	//   ....[15]....
        /*013c*/ 	.word	0x00000360
        /*0140*/ 	.word	0x000000ff
        /*0144*/ 	.word	0x000380a8
        /*0148*/ 	.short	0x0100
        /*014a*/ 	.byte	0x08
	.zero		1


	//   ....[16]....
        /*014c*/ 	.word	0x00000370
        /*0150*/ 	.word	0x000000ff
        /*0154*/ 	.word	0x00038040
        /*0158*/ 	.short	0x0100
        /*015a*/ 	.byte	0x08
	.zero		1


	//   ....[17]....
        /*015c*/ 	.word	0x00000380
        /*0160*/ 	.word	0x000000ff
        /*0164*/ 	.word	0x000380b0
        /*0168*/ 	.short	0x0100
        /*016a*/ 	.byte	0x08
	.zero		1


	//   ....[18]....
        /*016c*/ 	.word	0x00000390
        /*0170*/ 	.word	0x000000ff
        /*0174*/ 	.word	0x00038048
        /*0178*/ 	.short	0x0100
        /*017a*/ 	.byte	0x08
	.zero		1


	//   ....[19]....
        /*017c*/ 	.word	0x000003a0
        /*0180*/ 	.word	0x000000ff
        /*0184*/ 	.word	0x000380b8
        /*0188*/ 	.short	0x0100
        /*018a*/ 	.byte	0x08
	.zero		1


	//   ....[20]....
        /*018c*/ 	.word	0x000003b0
        /*0190*/ 	.word	0x000000ff
        /*0194*/ 	.word	0x00038050
        /*0198*/ 	.short	0x0100
        /*019a*/ 	.byte	0x08
	.zero		1


	//   ....[21]....
        /*019c*/ 	.word	0x000003c0
        /*01a0*/ 	.word	0x000000ff
        /*01a4*/ 	.word	0x000380c0
        /*01a8*/ 	.short	0x0100
        /*01aa*/ 	.byte	0x08
	.zero		1


	//   ....[22]....
        /*01ac*/ 	.word	0x000003d0
        /*01b0*/ 	.word	0x000000ff
        /*01b4*/ 	.word	0x00038058
        /*01b8*/ 	.short	0x0100
        /*01ba*/ 	.byte	0x08
	.zero		1


	//   ....[23]....
        /*01bc*/ 	.word	0x000003e0
        /*01c0*/ 	.word	0x000000ff
        /*01c4*/ 	.word	0x000380c8
        /*01c8*/ 	.short	0x0100
        /*01ca*/ 	.byte	0x08
	.zero		1


	//   ....[24]....
        /*01cc*/ 	.word	0x000003f0
        /*01d0*/ 	.word	0x000000ff
        /*01d4*/ 	.word	0x00038060
        /*01d8*/ 	.short	0x0100
        /*01da*/ 	.byte	0x08
	.zero		1


	//   ....[25]....
        /*01dc*/ 	.word	0x00000400
        /*01e0*/ 	.word	0x000000ff
        /*01e4*/ 	.word	0x000380d0
        /*01e8*/ 	.short	0x0100
        /*01ea*/ 	.byte	0x08
	.zero		1


	//   ....[26]....
        /*01ec*/ 	.word	0x00000410
        /*01f0*/ 	.word	0x000000ff
        /*01f4*/ 	.word	0x00038068
        /*01f8*/ 	.short	0x0100
        /*01fa*/ 	.byte	0x08
	.zero		1


	//   ....[27]....
        /*01fc*/ 	.word	0x00000420
        /*0200*/ 	.word	0x000000ff
        /*0204*/ 	.word	0x000380d8
        /*0208*/ 	.short	0x0100
        /*020a*/ 	.byte	0x08
	.zero		1


	//   ....[28]....
        /*020c*/ 	.word	0x00001060
        /*0210*/ 	.word	0x00000008
        /*0214*/ 	.word	0x00038000
        /*0218*/ 	.short	0x010a
        /*021a*/ 	.byte	0x3f
	.zero		1


	//   ....[29]....
        /*021c*/ 	.word	0x000013a0
        /*0220*/ 	.word	0x00000009
        /*0224*/ 	.word	0x00038000
        /*0228*/ 	.short	0x010a
        /*022a*/ 	.byte	0x3f
	.zero		1


	//   ....[30]....
        /*022c*/ 	.word	0x00001580
        /*0230*/ 	.word	0x000000ff
        /*0234*/ 	.word	0x00000000
        /*0238*/ 	.short	0x0101
        /*023a*/ 	.byte	0x06
	.zero		1


	//   ....[31]....
        /*023c*/ 	.word	0x000017a0
        /*0240*/ 	.word	0x00000005
        /*0244*/ 	.word	0x00000000
        /*0248*/ 	.short	0x0101
        /*024a*/ 	.byte	0x3f
	.zero		1


	//   ....[32]....
        /*024c*/ 	.word	0x0000b030
        /*0250*/ 	.word	0x00000007
        /*0254*/ 	.word	0x00038070
        /*0258*/ 	.short	0x010a
        /*025a*/ 	.byte	0x3f
	.zero		1


	//   ....[33]....
        /*025c*/ 	.word	0x0000b770
        /*0260*/ 	.word	0x00000003
        /*0264*/ 	.word	0x00000000
        /*0268*/ 	.short	0x010a
        /*026a*/ 	.byte	0x3f
	.zero		1


	//   ....[34]....
        /*026c*/ 	.word	0x0000b820
        /*0270*/ 	.word	0x00000000
        /*0274*/ 	.word	0x00000000
        /*0278*/ 	.short	0x010a
        /*027a*/ 	.byte	0x3f
	.zero		1


	//   ....[35]....
        /*027c*/ 	.word	0x0000b8d0
        /*0280*/ 	.word	0x00000000
        /*0284*/ 	.word	0x00000000
        /*0288*/ 	.short	0x010a
        /*028a*/ 	.byte	0x3f
	.zero		1


	//   ....[36]....
        /*028c*/ 	.word	0x0000b980
        /*0290*/ 	.word	0x00000000
        /*0294*/ 	.word	0x00000000
        /*0298*/ 	.short	0x010a
        /*029a*/ 	.byte	0x3f
	.zero		1


	//   ....[37]....
        /*029c*/ 	.word	0x0000ba30
        /*02a0*/ 	.word	0x00000000
        /*02a4*/ 	.word	0x00000000
        /*02a8*/ 	.short	0x010a
        /*02aa*/ 	.byte	0x3f
	.zero		1


	//   ....[38]....
        /*02ac*/ 	.word	0x0000bae0
        /*02b0*/ 	.word	0x00000000
        /*02b4*/ 	.word	0x00000000
        /*02b8*/ 	.short	0x010a
        /*02ba*/ 	.byte	0x3f
	.zero		1


	//   ....[39]....
        /*02bc*/ 	.word	0x0000bb90
        /*02c0*/ 	.word	0x00000000
        /*02c4*/ 	.word	0x00000000
        /*02c8*/ 	.short	0x010a
        /*02ca*/ 	.byte	0x3f
	.zero		1


	//   ....[40]....
        /*02cc*/ 	.word	0x0000bc40
        /*02d0*/ 	.word	0x00000000
        /*02d4*/ 	.word	0x00000000
        /*02d8*/ 	.short	0x010a
        /*02da*/ 	.byte	0x3f
	.zero		1


	//   ....[41]....
        /*02dc*/ 	.word	0x0000bcf0
        /*02e0*/ 	.word	0x00000000
        /*02e4*/ 	.word	0x00000000
        /*02e8*/ 	.short	0x010a
        /*02ea*/ 	.byte	0x3f
	.zero		1


	//   ....[42]....
        /*02ec*/ 	.word	0x0000bda0
        /*02f0*/ 	.word	0x00000000
        /*02f4*/ 	.word	0x00000000
        /*02f8*/ 	.short	0x010a
        /*02fa*/ 	.byte	0x3f
	.zero		1


	//   ....[43]....
        /*02fc*/ 	.word	0x0000be50
        /*0300*/ 	.word	0x00000000
        /*0304*/ 	.word	0x00000000
        /*0308*/ 	.short	0x010a
        /*030a*/ 	.byte	0x3f
	.zero		1


	//   ....[44]....
        /*030c*/ 	.word	0x0000bf00
        /*0310*/ 	.word	0x00000000
        /*0314*/ 	.word	0x00000000
        /*0318*/ 	.short	0x010a
        /*031a*/ 	.byte	0x3f
	.zero		1


	//   ....[45]....
        /*031c*/ 	.word	0x0000bfb0
        /*0320*/ 	.word	0x00000000
        /*0324*/ 	.word	0x00000000
        /*0328*/ 	.short	0x010a
        /*032a*/ 	.byte	0x3f
	.zero		1


	//   ....[46]....
        /*032c*/ 	.word	0x0000c060
        /*0330*/ 	.word	0x00000005
        /*0334*/ 	.word	0x00000000
        /*0338*/ 	.short	0x010a
        /*033a*/ 	.byte	0x3f
	.zero		1


	//----- nvinfo : EIATTR_NUM_MBARRIERS
	.align		4
.L_26:
        /*033c*/ 	.byte	0x03, 0x38
        /*033e*/ 	.short	0x001c


	//----- nvinfo : EIATTR_EXIT_INSTR_OFFSETS
	.align		4
        /*0340*/ 	.byte	0x04, 0x1c
        /*0342*/ 	.short	(.L_28 - .L_27)


	//   ....[0]....
.L_27:
        /*0344*/ 	.word	0x00000b90


	//   ....[1]....
        /*0348*/ 	.word	0x000019d0


	//   ....[2]....
        /*034c*/ 	.word	0x00001af0


	//   ....[3]....
        /*0350*/ 	.word	0x000084e0


	//   ....[4]....
        /*0354*/ 	.word	0x00008510


	//   ....[5]....
        /*0358*/ 	.word	0x0000ade0


	//   ....[6]....
        /*035c*/ 	.word	0x0000ae10


	//   ....[7]....
        /*0360*/ 	.word	0x0000ae30


	//   ....[8]....
        /*0364*/ 	.word	0x0000b680


	//   ....[9]....
        /*0368*/ 	.word	0x0000c090


	//----- nvinfo : EIATTR_MAX_THREADS
	.align		4
.L_28:
        /*036c*/ 	.byte	0x04, 0x05
        /*036e*/ 	.short	(.L_30 - .L_29)
.L_29:
        /*0370*/ 	.word	0x00000100
        /*0374*/ 	.word	0x00000001
        /*0378*/ 	.word	0x00000001


	//----- nvinfo : EIATTR_CRS_STACK_SIZE
	.align		4
.L_30:
        /*037c*/ 	.byte	0x04, 0x1e
        /*037e*/ 	.short	(.L_32 - .L_31)
.L_31:
        /*0380*/ 	.word	0x00000000


	//----- nvinfo : EIATTR_CBANK_PARAM_SIZE
	.align		4
.L_32:
        /*0384*/ 	.byte	0x03, 0x19
        /*0386*/ 	.short	0x03f0


	//----- nvinfo : EIATTR_PARAM_CBANK
	.align		4
        /*0388*/ 	.byte	0x04, 0x0a
        /*038a*/ 	.short	(.L_34 - .L_33)
	.align		4
.L_33:
        /*038c*/ 	.word	index@(.nv.constant0._ZN7cutlass13device_kernelINS_4conv6kernel13ConvUniversalINS1_16ConvProblemShapeILNS1_8OperatorE2ELi2EEENS1_10collective14CollectiveConvINS1_46MainloopSm90TmaGmmaWarpSpecializedImplicitGemmILS5_2ELi14ELi2EN4cute5tupleIJNSA_1CILi1EEESD_SD_EEENS1_36KernelImplicitTmaWarpSpecializedSm90ELi1EEENSB_IJNSC_ILi128EEENSB_IJSH_EEENSB_IJNSC_ILi32EEEEEEEEENS_10bfloat16_tESM_NSA_8TiledMMAINSA_8MMA_AtomIJNSA_4SM904GMMA28MMA_64x128x16_F32BF16BF16_SSILNSQ_5MajorE1ELSS_1ELNSQ_7ScaleInE1ELST_1EEEEEENSA_6LayoutISE_NSB_IJNSC_ILi0EEESX_SX_EEEEENSB_IJNSA_10UnderscoreES10_S10_EEEEENS7_6detail26Sm90ImplicitGemmTileTraitsINSA_13SM90_TMA_LOADENSA_14ComposedLayoutINSA_7SwizzleILi3ELi4ELi3EEENSA_18smem_ptr_flag_bitsILi16EEENSW_INSB_IJNSB_IJNSC_ILi64EEENSC_ILi2EEEEEENSB_IJNSC_ILi8EEENSC_ILi4EEEEEENSB_IJSD_NSC_ILi14EEEEEEEEENSB_IJNSB_IJSD_NSC_ILi2048EEEEEENSB_IJS1B_NSC_ILi512EEEEEENSB_IJSX_NSC_ILi4096EEEEEEEEEEEEEvEENS14_INSA_20SM90_TMA_LOAD_IM2COLES1S_vEEEENS_8epilogue10collective6detail29Sm90TmaWarpSpecializedAdapterINS1Y_15DefaultEpilogueISM_NSB_IJlNSB_IJSD_llEEESX_EEES23_NS1X_6thread17LinearCombinationISM_Li1EffLNS24_9ScaleType4KindE0ELNS_15FloatRoundStyleE2ESM_EENS_4gemm15EpilogueDefaultEEEEEvvEEEEvNT_6ParamsE)
        /*0390*/ 	.short	0x0210
        /*0392*/ 	.short	0x03f0


	//----- nvinfo : EIATTR_SW_WAR
	.align		4
.L_34:
        /*0394*/ 	.byte	0x04, 0x36
        /*0396*/ 	.short	(.L_36 - .L_35)
.L_35:
        /*0398*/ 	.word	0x00000008
.L_36:


//--------------------- .nv.callgraph             --------------------------
	.section	.nv.callgraph,"",@"SHT_CUDA_CALLGRAPH"
	.align	4
	.sectionentsize	8
	.align		4
        /*0000*/ 	.word	0x00000000
	.align		4
        /*0004*/ 	.word	0xffffffff
	.align		4
        /*0008*/ 	.word	0x00000000
	.align		4
        /*000c*/ 	.word	0xfffffffe
	.align		4
        /*0010*/ 	.word	0x00000000
	.align		4
        /*0014*/ 	.word	0xfffffffd
	.align		4
        /*0018*/ 	.word	0x00000000
	.align		4
        /*001c*/ 	.word	0xfffffffc


//--------------------- .nv.constant4             --------------------------
	.section	.nv.constant4,"a",@progbits
	.align	8
	.align		8
.nv.constant4:
        /*0000*/ 	.dword	_ZN39_INTERNAL_87bbaaf0_4_k_cu_e9cd0162_35184cuda3std3__45__cpo5beginE
	.align		8
        /*0008*/ 	.dword	_ZN39_INTERNAL_87bbaaf0_4_k_cu_e9cd0162_35184cuda3std3__45__cpo3endE
	.align		8
        /*0010*/ 	.dword	_ZN39_INTERNAL_87bbaaf0_4_k_cu_e9cd0162_35184cuda3std3__45__cpo6cbeginE
	.align		8
        /*0018*/ 	.dword	_ZN39_INTERNAL_87bbaaf0_4_k_cu_e9cd0162_35184cuda3std3__45__cpo4cendE
	.align		8
        /*0020*/ 	.dword	_ZN39_INTERNAL_87bbaaf0_4_k_cu_e9cd0162_35184cuda3std3__441_GLOBAL__N__87bbaaf0_4_k_cu_e9cd0162_35186ignoreE
	.align		8
        /*0028*/ 	.dword	_ZN39_INTERNAL_87bbaaf0_4_k_cu_e9cd0162_35184cuda3std3__419piecewise_constructE
	.align		8
        /*0030*/ 	.dword	_ZN39_INTERNAL_87bbaaf0_4_k_cu_e9cd0162_35184cuda3std3__48in_placeE
	.align		8
        /*0038*/ 	.dword	_ZN39_INTERNAL_87bbaaf0_4_k_cu_e9cd0162_35184cuda3std6ranges3__45__cpo4swapE
	.align		8
        /*0040*/ 	.dword	_ZN39_INTERNAL_87bbaaf0_4_k_cu_e9cd0162_35184cuda3std6ranges3__45__cpo9iter_moveE
	.align		8
        /*0048*/ 	.dword	_ZN39_INTERNAL_87bbaaf0_4_k_cu_e9cd0162_35184cute7productE
	.align		8
        /*0050*/ 	.dword	_ZN39_INTERNAL_87bbaaf0_4_k_cu_e9cd0162_35184cute1_E


//--------------------- .text._ZN7cutlass13device_kernelINS_4conv6kernel13ConvUniversalINS1_16ConvProblemShapeILNS1_8OperatorE2ELi2EEENS1_10collective14CollectiveConvINS1_46MainloopSm90TmaGmmaWarpSpecializedImplicitGemmILS5_2ELi14ELi2EN4cute5tupleIJNSA_1CILi1EEESD_SD_EEENS1_36KernelImplicitTmaWarpSpecializedSm90ELi1EEENSB_IJNSC_ILi128EEENSB_IJSH_EEENSB_IJNSC_ILi32EEEEEEEEENS_10bfloat16_tESM_NSA_8TiledMMAINSA_8MMA_AtomIJNSA_4SM904GMMA28MMA_64x128x16_F32BF16BF16_SSILNSQ_5MajorE1ELSS_1ELNSQ_7ScaleInE1ELST_1EEEEEENSA_6LayoutISE_NSB_IJNSC_ILi0EEESX_SX_EEEEENSB_IJNSA_10UnderscoreES10_S10_EEEEENS7_6detail26Sm90ImplicitGemmTileTraitsINSA_13SM90_TMA_LOADENSA_14ComposedLayoutINSA_7SwizzleILi3ELi4ELi3EEENSA_18smem_ptr_flag_bitsILi16EEENSW_INSB_IJNSB_IJNSC_ILi64EEENSC_ILi2EEEEEENSB_IJNSC_ILi8EEENSC_ILi4EEEEEENSB_IJSD_NSC_ILi14EEEEEEEEENSB_IJNSB_IJSD_NSC_ILi2048EEEEEENSB_IJS1B_NSC_ILi512EEEEEENSB_IJSX_NSC_ILi4096EEEEEEEEEEEEEvEENS14_INSA_20SM90_TMA_LOAD_IM2COLES1S_vEEEENS_8epilogue10collective6detail29Sm90TmaWarpSpecializedAdapterINS1Y_15DefaultEpilogueISM_NSB_IJlNSB_IJSD_llEEESX_EEES23_NS1X_6thread17LinearCombinationISM_Li1EffLNS24_9ScaleType4KindE0ELNS_15FloatRoundStyleE2ESM_EENS_4gemm15EpilogueDefaultEEEEEvvEEEEvNT_6ParamsE --------------------------
	.section	.text._ZN7cutlass13device_kernelINS_4conv6kernel13ConvUniversalINS1_16ConvProblemShapeILNS1_8OperatorE2ELi2EEENS1_10collective14CollectiveConvINS1_46MainloopSm90TmaGmmaWarpSpecializedImplicitGemmILS5_2ELi14ELi2EN4cute5tupleIJNSA_1CILi1EEESD_SD_EEENS1_36KernelImplicitTmaWarpSpecializedSm90ELi1EEENSB_IJNSC_ILi128EEENSB_IJSH_EEENSB_IJNSC_ILi32EEEEEEEEENS_10bfloat16_tESM_NSA_8TiledMMAINSA_8MMA_AtomIJNSA_4SM904GMMA28MMA_64x128x16_F32BF16BF16_SSILNSQ_5MajorE1ELSS_1ELNSQ_7ScaleInE1ELST_1EEEEEENSA_6LayoutISE_NSB_IJNSC_ILi0EEESX_SX_EEEEENSB_IJNSA_10UnderscoreES10_S10_EEEEENS7_6detail26Sm90ImplicitGemmTileTraitsINSA_13SM90_TMA_LOADENSA_14ComposedLayoutINSA_7SwizzleILi3ELi4ELi3EEENSA_18smem_ptr_flag_bitsILi16EEENSW_INSB_IJNSB_IJNSC_ILi64EEENSC_ILi2EEEEEENSB_IJNSC_ILi8EEENSC_ILi4EEEEEENSB_IJSD_NSC_ILi14EEEEEEEEENSB_IJNSB_IJSD_NSC_ILi2048EEEEEENSB_IJS1B_NSC_ILi512EEEEEENSB_IJSX_NSC_ILi4096EEEEEEEEEEEEEvEENS14_INSA_20SM90_TMA_LOAD_IM2COLES1S_vEEEENS_8epilogue10collective6detail29Sm90TmaWarpSpecializedAdapterINS1Y_15DefaultEpilogueISM_NSB_IJlNSB_IJSD_llEEESX_EEES23_NS1X_6thread17LinearCombinationISM_Li1EffLNS24_9ScaleType4KindE0ELNS_15FloatRoundStyleE2ESM_EENS_4gemm15EpilogueDefaultEEEEEvvEEEEvNT_6ParamsE,"ax",@progbits
	.align	128
.text._ZN7cutlass13device_kernelINS_4conv6kernel13ConvUniversalINS1_16ConvProblemShapeILNS1_8OperatorE2ELi2EEENS1_10collective14CollectiveConvINS1_46MainloopSm90TmaGmmaWarpSpecializedImplicitGemmILS5_2ELi14ELi2EN4cute5tupleIJNSA_1CILi1EEESD_SD_EEENS1_36KernelImplicitTmaWarpSpecializedSm90ELi1EEENSB_IJNSC_ILi128EEENSB_IJSH_EEENSB_IJNSC_ILi32EEEEEEEEENS_10bfloat16_tESM_NSA_8TiledMMAINSA_8MMA_AtomIJNSA_4SM904GMMA28MMA_64x128x16_F32BF16BF16_SSILNSQ_5MajorE1ELSS_1ELNSQ_7ScaleInE1ELST_1EEEEEENSA_6LayoutISE_NSB_IJNSC_ILi0EEESX_SX_EEEEENSB_IJNSA_10UnderscoreES10_S10_EEEEENS7_6detail26Sm90ImplicitGemmTileTraitsINSA_13SM90_TMA_LOADENSA_14ComposedLayoutINSA_7SwizzleILi3ELi4ELi3EEENSA_18smem_ptr_flag_bitsILi16EEENSW_INSB_IJNSB_IJNSC_ILi64EEENSC_ILi2EEEEEENSB_IJNSC_ILi8EEENSC_ILi4EEEEEENSB_IJSD_NSC_ILi14EEEEEEEEENSB_IJNSB_IJSD_NSC_ILi2048EEEEEENSB_IJS1B_NSC_ILi512EEEEEENSB_IJSX_NSC_ILi4096EEEEEEEEEEEEEvEENS14_INSA_20SM90_TMA_LOAD_IM2COLES1S_vEEEENS_8epilogue10collective6detail29Sm90TmaWarpSpecializedAdapterINS1Y_15DefaultEpilogueISM_NSB_IJlNSB_IJSD_llEEESX_EEES23_NS1X_6thread17LinearCombinationISM_Li1EffLNS24_9ScaleType4KindE0ELNS_15FloatRoundStyleE2ESM_EENS_4gemm15EpilogueDefaultEEEEEvvEEEEvNT_6ParamsE:
        .type           _ZN7cutlass13device_kernelINS_4conv6kernel13ConvUniversalINS1_16ConvProblemShapeILNS1_8OperatorE2ELi2EEENS1_10collective14CollectiveConvINS1_46MainloopSm90TmaGmmaWarpSpecializedImplicitGemmILS5_2ELi14ELi2EN4cute5tupleIJNSA_1CILi1EEESD_SD_EEENS1_36KernelImplicitTmaWarpSpecializedSm90ELi1EEENSB_IJNSC_ILi128EEENSB_IJSH_EEENSB_IJNSC_ILi32EEEEEEEEENS_10bfloat16_tESM_NSA_8TiledMMAINSA_8MMA_AtomIJNSA_4SM904GMMA28MMA_64x128x16_F32BF16BF16_SSILNSQ_5MajorE1ELSS_1ELNSQ_7ScaleInE1ELST_1EEEEEENSA_6LayoutISE_NSB_IJNSC_ILi0EEESX_SX_EEEEENSB_IJNSA_10UnderscoreES10_S10_EEEEENS7_6detail26Sm90ImplicitGemmTileTraitsINSA_13SM90_TMA_LOADENSA_14ComposedLayoutINSA_7SwizzleILi3ELi4ELi3EEENSA_18smem_ptr_flag_bitsILi16EEENSW_INSB_IJNSB_IJNSC_ILi64EEENSC_ILi2EEEEEENSB_IJNSC_ILi8EEENSC_ILi4EEEEEENSB_IJSD_NSC_ILi14EEEEEEEEENSB_IJNSB_IJSD_NSC_ILi2048EEEEEENSB_IJS1B_NSC_ILi512EEEEEENSB_IJSX_NSC_ILi4096EEEEEEEEEEEEEvEENS14_INSA_20SM90_TMA_LOAD_IM2COLES1S_vEEEENS_8epilogue10collective6detail29Sm90TmaWarpSpecializedAdapterINS1Y_15DefaultEpilogueISM_NSB_IJlNSB_IJSD_llEEESX_EEES23_NS1X_6thread17LinearCombinationISM_Li1EffLNS24_9ScaleType4KindE0ELNS_15FloatRoundStyleE2ESM_EENS_4gemm15EpilogueDefaultEEEEEvvEEEEvNT_6ParamsE,@function
        .size           _ZN7cutlass13device_kernelINS_4conv6kernel13ConvUniversalINS1_16ConvProblemShapeILNS1_8OperatorE2ELi2EEENS1_10collective14CollectiveConvINS1_46MainloopSm90TmaGmmaWarpSpecializedImplicitGemmILS5_2ELi14ELi2EN4cute5tupleIJNSA_1CILi1EEESD_SD_EEENS1_36KernelImplicitTmaWarpSpecializedSm90ELi1EEENSB_IJNSC_ILi128EEENSB_IJSH_EEENSB_IJNSC_ILi32EEEEEEEEENS_10bfloat16_tESM_NSA_8TiledMMAINSA_8MMA_AtomIJNSA_4SM904GMMA28MMA_64x128x16_F32BF16BF16_SSILNSQ_5MajorE1ELSS_1ELNSQ_7ScaleInE1ELST_1EEEEEENSA_6LayoutISE_NSB_IJNSC_ILi0EEESX_SX_EEEEENSB_IJNSA_10UnderscoreES10_S10_EEEEENS7_6detail26Sm90ImplicitGemmTileTraitsINSA_13SM90_TMA_LOADENSA_14ComposedLayoutINSA_7SwizzleILi3ELi4ELi3EEENSA_18smem_ptr_flag_bitsILi16EEENSW_INSB_IJNSB_IJNSC_ILi64EEENSC_ILi2EEEEEENSB_IJNSC_ILi8EEENSC_ILi4EEEEEENSB_IJSD_NSC_ILi14EEEEEEEEENSB_IJNSB_IJSD_NSC_ILi2048EEEEEENSB_IJS1B_NSC_ILi512EEEEEENSB_IJSX_NSC_ILi4096EEEEEEEEEEEEEvEENS14_INSA_20SM90_TMA_LOAD_IM2COLES1S_vEEEENS_8epilogue10collective6detail29Sm90TmaWarpSpecializedAdapterINS1Y_15DefaultEpilogueISM_NSB_IJlNSB_IJSD_llEEESX_EEES23_NS1X_6thread17LinearCombinationISM_Li1EffLNS24_9ScaleType4KindE0ELNS_15FloatRoundStyleE2ESM_EENS_4gemm15EpilogueDefaultEEEEEvvEEEEvNT_6ParamsE,(.L_x_296 - _ZN7cutlass13device_kernelINS_4conv6kernel13ConvUniversalINS1_16ConvProblemShapeILNS1_8OperatorE2ELi2EEENS1_10collective14CollectiveConvINS1_46MainloopSm90TmaGmmaWarpSpecializedImplicitGemmILS5_2ELi14ELi2EN4cute5tupleIJNSA_1CILi1EEESD_SD_EEENS1_36KernelImplicitTmaWarpSpecializedSm90ELi1EEENSB_IJNSC_ILi128EEENSB_IJSH_EEENSB_IJNSC_ILi32EEEEEEEEENS_10bfloat16_tESM_NSA_8TiledMMAINSA_8MMA_AtomIJNSA_4SM904GMMA28MMA_64x128x16_F32BF16BF16_SSILNSQ_5MajorE1ELSS_1ELNSQ_7ScaleInE1ELST_1EEEEEENSA_6LayoutISE_NSB_IJNSC_ILi0EEESX_SX_EEEEENSB_IJNSA_10UnderscoreES10_S10_EEEEENS7_6detail26Sm90ImplicitGemmTileTraitsINSA_13SM90_TMA_LOADENSA_14ComposedLayoutINSA_7SwizzleILi3ELi4ELi3EEENSA_18smem_ptr_flag_bitsILi16EEENSW_INSB_IJNSB_IJNSC_ILi64EEENSC_ILi2EEEEEENSB_IJNSC_ILi8EEENSC_ILi4EEEEEENSB_IJSD_NSC_ILi14EEEEEEEEENSB_IJNSB_IJSD_NSC_ILi2048EEEEEENSB_IJS1B_NSC_ILi512EEEEEENSB_IJSX_NSC_ILi4096EEEEEEEEEEEEEvEENS14_INSA_20SM90_TMA_LOAD_IM2COLES1S_vEEEENS_8epilogue10collective6detail29Sm90TmaWarpSpecializedAdapterINS1Y_15DefaultEpilogueISM_NSB_IJlNSB_IJSD_llEEESX_EEES23_NS1X_6thread17LinearCombinationISM_Li1EffLNS24_9ScaleType4KindE0ELNS_15FloatRoundStyleE2ESM_EENS_4gemm15EpilogueDefaultEEEEEvvEEEEvNT_6ParamsE)
        .other          _ZN7cutlass13device_kernelINS_4conv6kernel13ConvUniversalINS1_16ConvProblemShapeILNS1_8OperatorE2ELi2EEENS1_10collective14CollectiveConvINS1_46MainloopSm90TmaGmmaWarpSpecializedImplicitGemmILS5_2ELi14ELi2EN4cute5tupleIJNSA_1CILi1EEESD_SD_EEENS1_36KernelImplicitTmaWarpSpecializedSm90ELi1EEENSB_IJNSC_ILi128EEENSB_IJSH_EEENSB_IJNSC_ILi32EEEEEEEEENS_10bfloat16_tESM_NSA_8TiledMMAINSA_8MMA_AtomIJNSA_4SM904GMMA28MMA_64x128x16_F32BF16BF16_SSILNSQ_5MajorE1ELSS_1ELNSQ_7ScaleInE1ELST_1EEEEEENSA_6LayoutISE_NSB_IJNSC_ILi0EEESX_SX_EEEEENSB_IJNSA_10UnderscoreES10_S10_EEEEENS7_6detail26Sm90ImplicitGemmTileTraitsINSA_13SM90_TMA_LOADENSA_14ComposedLayoutINSA_7SwizzleILi3ELi4ELi3EEENSA_18smem_ptr_flag_bitsILi16EEENSW_INSB_IJNSB_IJNSC_ILi64EEENSC_ILi2EEEEEENSB_IJNSC_ILi8EEENSC_ILi4EEEEEENSB_IJSD_NSC_ILi14EEEEEEEEENSB_IJNSB_IJSD_NSC_ILi2048EEEEEENSB_IJS1B_NSC_ILi512EEEEEENSB_IJSX_NSC_ILi4096EEEEEEEEEEEEEvEENS14_INSA_20SM90_TMA_LOAD_IM2COLES1S_vEEEENS_8epilogue10collective6detail29Sm90TmaWarpSpecializedAdapterINS1Y_15DefaultEpilogueISM_NSB_IJlNSB_IJSD_llEEESX_EEES23_NS1X_6thread17LinearCombinationISM_Li1EffLNS24_9ScaleType4KindE0ELNS_15FloatRoundStyleE2ESM_EENS_4gemm15EpilogueDefaultEEEEEvvEEEEvNT_6ParamsE,@"STO_CUDA_ENTRY STV_DEFAULT"
_ZN7cutlass13device_kernelINS_4conv6kernel13ConvUniversalINS1_16ConvProblemShapeILNS1_8OperatorE2ELi2EEENS1_10collective14CollectiveConvINS1_46MainloopSm90TmaGmmaWarpSpecializedImplicitGemmILS5_2ELi14ELi2EN4cute5tupleIJNSA_1CILi1EEESD_SD_EEENS1_36KernelImplicitTmaWarpSpecializedSm90ELi1EEENSB_IJNSC_ILi128EEENSB_IJSH_EEENSB_IJNSC_ILi32EEEEEEEEENS_10bfloat16_tESM_NSA_8TiledMMAINSA_8MMA_AtomIJNSA_4SM904GMMA28MMA_64x128x16_F32BF16BF16_SSILNSQ_5MajorE1ELSS_1ELNSQ_7ScaleInE1ELST_1EEEEEENSA_6LayoutISE_NSB_IJNSC_ILi0EEESX_SX_EEEEENSB_IJNSA_10UnderscoreES10_S10_EEEEENS7_6detail26Sm90ImplicitGemmTileTraitsINSA_13SM90_TMA_LOADENSA_14ComposedLayoutINSA_7SwizzleILi3ELi4ELi3EEENSA_18smem_ptr_flag_bitsILi16EEENSW_INSB_IJNSB_IJNSC_ILi64EEENSC_ILi2EEEEEENSB_IJNSC_ILi8EEENSC_ILi4EEEEEENSB_IJSD_NSC_ILi14EEEEEEEEENSB_IJNSB_IJSD_NSC_ILi2048EEEEEENSB_IJS1B_NSC_ILi512EEEEEENSB_IJSX_NSC_ILi4096EEEEEEEEEEEEEvEENS14_INSA_20SM90_TMA_LOAD_IM2COLES1S_vEEEENS_8epilogue10collective6detail29Sm90TmaWarpSpecializedAdapterINS1Y_15DefaultEpilogueISM_NSB_IJlNSB_IJSD_llEEESX_EEES23_NS1X_6thread17LinearCombinationISM_Li1EffLNS24_9ScaleType4KindE0ELNS_15FloatRoundStyleE2ESM_EENS_4gemm15EpilogueDefaultEEEEEvvEEEEvNT_6ParamsE:
[----:B------:R-:W-:Y:S01]  /*0000*/  LDC R1, c[0x0][0x28] ;  /* 0x00000a00ff017b82 */ /* 0x000fe20000000800 */
[----:B------:R-:W0:Y:S01]  /*0010*/  S2R R12, SR_TID.X ;  /* 0x00000000000c7919 */ /* 0x000e220000002100 */
[----:B------:R-:W-:Y:S01]  /*0020*/  ELECT P0, URZ, PT ;  /* 0x00000000003f782f */ /* 0x000fe20003800000 */
[----:B------:R-:W-:Y:S01]  /*0030*/  BSSY B0, `(.L_x_0) ;  /* 0x000000f000007945 */ /* 0x000fe20003800000 */
[--C-:B0-----:R-:W-:Y:S02]  /*0040*/  SHF.R.U32.HI R0, RZ, 0x5, R12.reuse ;  /* 0x00000005ff007819 */ /* 0x101fe4000001160c */
[----:B------:R-:W-:-:S03]  /*0050*/  SHF.R.U32.HI R3, RZ, 0x7, R12 ;  /* 0x00000007ff037819 */ /* 0x000fc6000001160c */
[----:B------:R-:W0:Y:S04]  /*0060*/  SHFL.IDX PT, R2, R0, RZ, 0x1f ;  /* 0x00001fff00027589 */ /* 0x000e2800000e0000 */
[----:B------:R1:W2:Y:S01]  /*0070*/  SHFL.IDX PT, R8, R3, RZ, 0x1f ;  /* 0x00001fff03087589 */ /* 0x0002a200000e0000 */
[----:B0-----:R-:W-:-:S13]  /*0080*/  ISETP.NE.OR P0, PT, R2, RZ, !P0 ;  /* 0x000000ff0200720c */ /* 0x001fda0004705670 */
[----:B-12---:R-:W-:Y:S05]  /*0090*/  @P0 BRA `(.L_x_1) ;  /* 0x0000000000200947 */ /* 0x006fea0003800000 */
[----:B------:R-:W-:Y:S02]  /*00a0*/  ULDC.64 UR4, c[0x0][0x198] ;  /* 0x0000660000047ab9 */ /* 0x000fe40000000a00 */
[----:B------:R-:W-:Y:S02]  /*00b0*/  UIADD3 UR6, UP0, UR4, 0xf0, URZ ;  /* 0x000000f004067890 */ /* 0x000fe4000ff1e03f */
[----:B------:R-:W-:Y:S02]  /*00c0*/  UIADD3 UR4, UP1, UR4, 0x1f0, URZ ;  /* 0x000001f004047890 */ /* 0x000fe4000ff3e03f */
[----:B------:R-:W-:Y:S02]  /*00d0*/  UIADD3.X UR7, URZ, UR5, URZ, UP0, !UPT ;  /* 0x000000053f077290 */ /* 0x000fe400087fe43f */
[----:B------:R-:W-:-:S07]  /*00e0*/  UIADD3.X UR5, URZ, UR5, URZ, UP1, !UPT ;  /* 0x000000053f057290 */ /* 0x000fce0008ffe43f */
[----:B------:R0:W-:Y:S02]  /*00f0*/  UTMACCTL.PF [UR6] ;  /* 0x00000000060079b9 */ /* 0x0001e40008040000 */
[----:B------:R0:W-:Y:S02]  /*0100*/  UTMACCTL.PF [UR4] ;  /* 0x00000000040079b9 */ /* 0x0001e40008040000 */
[----:B0-----:R-:W-:Y:S01]  /*0110*/  NOP ;  /* 0x0000000000007918 */ /* 0x001fe20000000000 */
.L_x_1:
[----:B------:R-:W-:Y:S05]  /*0120*/  BSYNC B0 ;  /* 0x0000000000007941 */ /* 0x000fea0003800000 */
.L_x_0:
[----:B------:R-:W0:Y:S01]  /*0130*/  SHFL.IDX PT, R0, R0, RZ, 0x1f ;  /* 0x00001fff00007589 */ /* 0x000e2200000e0000 */
[----:B------:R-:W-:-:S04]  /*0140*/  SHF.R.S32.HI R3, RZ, 0x1f, R2 ;  /* 0x0000001fff037819 */ /* 0x000fc80000011402 */
[----:B------:R-:W-:Y:S02]  /*0150*/  LEA.HI R3, R3, R2, RZ, 0x2 ;  /* 0x0000000203037211 */ /* 0x000fe400078f10ff */
[----:B0-----:R-:W-:-:S13]  /*0160*/  ISETP.NE.AND P0, PT, R0, RZ, PT ;  /* 0x000000ff0000720c */ /* 0x001fda0003f05270 */
[----:B------:R-:W-:Y:S05]  /*0170*/  @P0 BRA `(.L_x_2) ;  /* 0x0000000000b40947 */ /* 0x000fea0003800000 */
[----:B------:R-:W-:Y:S01]  /*0180*/  ELECT P0, URZ, PT ;  /* 0x00000000003f782f */ /* 0x000fe20003800000 */
[----:B------:R-:W-:-:S12]  /*0190*/  BSSY B0, `(.L_x_2) ;  /* 0x000002b000007945 */ /* 0x000fd80003800000 */
[----:B------:R-:W-:Y:S05]  /*01a0*/  @!P0 BRA `(.L_x_3) ;  /* 0x0000000000a48947 */ /* 0x000fea0003800000 */
[----:B------:R-:W0:Y:S01]  /*01b0*/  S2UR UR8, SR_CgaCtaId ;  /* 0x00000000000879c3 */ /* 0x000e220000008800 */
[----:B------:R-:W-:Y:S01]  /*01c0*/  UMOV UR4, 0x400 ;  /* 0x0000040000047882 */ /* 0x000fe20000000000 */
[----:B------:R-:W-:Y:S01]  /*01d0*/  UMOV UR5, 0x1 ;  /* 0x0000000100057882 */ /* 0x000fe20000000000 */
[----:B------:R-:W-:Y:S02]  /*01e0*/  UMOV UR6, 0x80 ;  /* 0x0000008000067882 */ /* 0x000fe40000000000 */
[----:B------:R-:W-:-:S04]  /*01f0*/  UIADD3 UR6, -UR6, 0x100000, URZ ;  /* 0x0010000006067890 */ /* 0x000fc8000fffe13f */
[----:B------:R-:W-:Y:S02]  /*0200*/  USHF.L.U32 UR7, UR6, 0xb, URZ ;  /* 0x0000000b06077899 */ /* 0x000fe4000800063f */
[----:B------:R-:W-:Y:S02]  /*0210*/  USHF.L.U32 UR6, UR6, 0x1, URZ ;  /* 0x0000000106067899 */ /* 0x000fe4000800063f */
[----:B0-----:R-:W-:Y:S02]  /*0220*/  ULEA UR8, UR8, UR4, 0x18 ;  /* 0x0000000408087291 */ /* 0x001fe4000f8ec03f */
[----:B------:R-:W-:-:S04]  /*0230*/  UIADD3 UR4, -UR5, 0x100000, URZ ;  /* 0x0010000005047890 */ /* 0x000fc8000fffe13f */
[----:B------:R-:W-:Y:S02]  /*0240*/  USHF.L.U32 UR5, UR4, 0xb, URZ ;  /* 0x0000000b04057899 */ /* 0x000fe4000800063f */
[----:B------:R-:W-:Y:S01]  /*0250*/  USHF.L.U32 UR4, UR4, 0x1, URZ ;  /* 0x0000000104047899 */ /* 0x000fe2000800063f */
[----:B------:R-:W0:Y:S11]  /*0260*/  FENCE.VIEW.ASYNC.S ;  /* 0x00000000000073c6 */ /* 0x000e360000000000 */
[----:B0-----:R0:W1:Y:S01]  /*0270*/  SYNCS.EXCH.64 URZ, [UR8+0x38000], UR4 ;  /* 0x03800004083f75b2 */ /* 0x0010620008000100 */
[----:B------:R0:W2:Y:S01]  /*0280*/  SYNCS.EXCH.64 URZ, [UR8+0x38070], UR6 ;  /* 0x03807006083f75b2 */ /* 0x0000a20008000100 */
[----:B------:R0:W3:Y:S01]  /*0290*/  SYNCS.EXCH.64 URZ, [UR8+0x38008], UR4 ;  /* 0x03800804083f75b2 */ /* 0x0000e20008000100 */
[----:B------:R0:W4:Y:S01]  /*02a0*/  SYNCS.EXCH.64 URZ, [UR8+0x38078], UR6 ;  /* 0x03807806083f75b2 */ /* 0x0001220008000100 */
[----:B------:R0:W0:Y:S01]  /*02b0*/  SYNCS.EXCH.64 URZ, [UR8+0x38010], UR4 ;  /* 0x03801004083f75b2 */ /* 0x0000220008000100 */
        /* <DEDUP_REMOVED lines=23> */
[----:B-1234-:R-:W-:Y:S01]  /*0430*/  NOP ;  /* 0x0000000000007918 */ /* 0x01efe20000000000 */
.L_x_3:
[----:B0-----:R-:W-:Y:S05]  /*0440*/  BSYNC B0 ;  /* 0x0000000000007941 */ /* 0x001fea0003800000 */
.L_x_2:
[----:B------:R-:W-:Y:S01]  /*0450*/  ULDC.64 UR4, c[0x0][0x598] ;  /* 0x0001660000047ab9 */ /* 0x000fe20000000a00 */
[----:B------:R-:W-:Y:S01]  /*0460*/  LOP3.LUT R3, R3, 0xfffffffc, RZ, 0xc0, !PT ;  /* 0xfffffffc03037812 */ /* 0x000fe200078ec0ff */
[----:B------:R-:W-:Y:S01]  /*0470*/  NOP ;  /* 0x0000000000007918 */ /* 0x000fe20000000000 */
[----:B------:R-:W-:Y:S01]  /*0480*/  ISETP.NE.U32.AND P0, PT, RZ, UR4, PT ;  /* 0x00000004ff007c0c */ /* 0x000fe2000bf05070 */
[----:B------:R-:W-:Y:S01]  /*0490*/  NOP ;  /* 0x0000000000007918 */ /* 0x000fe20000000000 */
[----:B------:R-:W-:Y:S01]  /*04a0*/  BAR.SYNC.DEFER_BLOCKING 0x0 ;  /* 0x0000000000007b1d */ /* 0x000fe20000010000 */
[----:B------:R-:W-:Y:S01]  /*04b0*/  IMAD.IADD R7, R2, 0x1, -R3 ;  /* 0x0000000102077824 */ /* 0x000fe200078e0a03 */
[----:B------:R-:W-:Y:S02]  /*04c0*/  ISETP.NE.AND.EX P0, PT, RZ, UR5, PT, P0 ;  /* 0x00000005ff007c0c */ /* 0x000fe4000bf05300 */
[C---:B------:R-:W-:Y:S02]  /*04d0*/  ISETP.NE.AND P2, PT, R8.reuse, 0x1, PT ;  /* 0x000000010800780c */ /* 0x040fe40003f45270 */
[----:B------:R-:W-:Y:S01]  /*04e0*/  LOP3.LUT P1, RZ, R8, R7, RZ, 0xfc, !PT ;  /* 0x0000000708ff7212 */ /* 0x000fe2000782fcff */
[----:B------:R-:W-:-:S03]  /*04f0*/  ULDC.64 UR12, c[0x0][0x208] ;  /* 0x00008200000c7ab9 */ /* 0x000fc60000000a00 */
[----:B------:R-:W-:-:S04]  /*0500*/  SEL R3, RZ, 0x1, P1 ;  /* 0x00000001ff037807 */ /* 0x000fc80000800000 */
[----:B------:R-:W-:Y:S01]  /*0510*/  SEL R3, R3, 0x2, P2 ;  /* 0x0000000203037807 */ /* 0x000fe20001000000 */
[----:B------:R-:W-:Y:S06]  /*0520*/  @!P0 BRA `(.L_x_4) ;  /* 0x00000000001c8947 */ /* 0x000fec0003800000 */
[----:B------:R-:W0:Y:S02]  /*0530*/  LDC.64 R4, c[0x0][0x598] ;  /* 0x00016600ff047b82 */ /* 0x000e240000000a00 */
[----:B0-----:R-:W2:Y:S02]  /*0540*/  LDG.E.64 R4, desc[UR12][R4.64] ;  /* 0x0000000c04047981 */ /* 0x001ea4000c1e1b00 */
[----:B--2---:R-:W-:-:S04]  /*0550*/  ISETP.NE.U32.AND P0, PT, R4, RZ, PT ;  /* 0x000000ff0400720c */ /* 0x004fc80003f05070 */
[----:B------:R-:W-:-:S13]  /*0560*/  ISETP.NE.AND.EX P0, PT, R5, RZ, PT, P0 ;  /* 0x000000ff0500720c */ /* 0x000fda0003f05300 */
[----:B------:R-:W-:Y:S05]  /*0570*/  @!P0 BRA `(.L_x_4) ;  /* 0x0000000000088947 */ /* 0x000fea0003800000 */
[----:B------:R2:W5:Y:S01]  /*0580*/  LD.E R0, desc[UR12][R4.64] ;  /* 0x0000000c04007980 */ /* 0x000562000c101900 */
[----:B------:R-:W-:Y:S05]  /*0590*/  BRA `(.L_x_5) ;  /* 0x0000000000207947 */ /* 0x000fea0003800000 */
.L_x_4:
[----:B------:R-:W-:Y:S02]  /*05a0*/  ULDC.64 UR4, c[0x0][0x588] ;  /* 0x0001620000047ab9 */ /* 0x000fe40000000a00 */
[----:B------:R-:W-:-:S04]  /*05b0*/  ISETP.NE.U32.AND P0, PT, RZ, UR4, PT ;  /* 0x00000004ff007c0c */ /* 0x000fc8000bf05070 */
[----:B------:R-:W-:-:S13]  /*05c0*/  ISETP.NE.AND.EX P0, PT, RZ, UR5, PT, P0 ;  /* 0x00000005ff007c0c */ /* 0x000fda000bf05300 */
[----:B------:R-:W-:Y:S05]  /*05d0*/  @!P0 BRA `(.L_x_6) ;  /* 0x00000000000c8947 */ /* 0x000fea0003800000 */
[----:B------:R-:W0:Y:S02]  /*05e0*/  LDC.64 R4, c[0x0][0x588] ;  /* 0x00016200ff047b82 */ /* 0x000e240000000a00 */
[----:B0-----:R0:W5:Y:S01]  /*05f0*/  LDG.E R0, desc[UR12][R4.64] ;  /* 0x0000000c04007981 */ /* 0x001162000c1e1900 */
[----:B------:R-:W-:Y:S05]  /*0600*/  BRA `(.L_x_5) ;  /* 0x0000000000047947 */ /* 0x000fea0003800000 */
.L_x_6:
[----:B------:R-:W1:Y:S02]  /*0610*/  LDC R0, c[0x0][0x580] ;  /* 0x00016000ff007b82 */ /* 0x000e640000000800 */
.L_x_5:
[----:B------:R-:W-:Y:S02]  /*0620*/  ULDC.64 UR4, c[0x0][0x5a0] ;  /* 0x0001680000047ab9 */ /* 0x000fe40000000a00 */
[----:B------:R-:W-:-:S04]  /*0630*/  ISETP.NE.U32.AND P0, PT, RZ, UR4, PT ;  /* 0x00000004ff007c0c */ /* 0x000fc8000bf05070 */
[----:B------:R-:W-:-:S13]  /*0640*/  ISETP.NE.AND.EX P0, PT, RZ, UR5, PT, P0 ;  /* 0x00000005ff007c0c */ /* 0x000fda000bf05300 */
[----:B------:R-:W-:Y:S05]  /*0650*/  @!P0 BRA `(.L_x_7) ;  /* 0x00000000001c8947 */ /* 0x000fea0003800000 */
[----:B0-2---:R-:W0:Y:S02]  /*0660*/  LDC.64 R4, c[0x0][0x5a0] ;  /* 0x00016800ff047b82 */ /* 0x005e240000000a00 */
[----:B0-----:R-:W2:Y:S02]  /*0670*/  LDG.E.64 R4, desc[UR12][R4.64] ;  /* 0x0000000c04047981 */ /* 0x001ea4000c1e1b00 */
[----:B--2---:R-:W-:-:S04]  /*0680*/  ISETP.NE.U32.AND P0, PT, R4, RZ, PT ;  /* 0x000000ff0400720c */ /* 0x004fc80003f05070 */
[----:B------:R-:W-:-:S13]  /*0690*/  ISETP.NE.AND.EX P0, PT, R5, RZ, PT, P0 ;  /* 0x000000ff0500720c */ /* 0x000fda0003f05300 */
[----:B------:R-:W-:Y:S05]  /*06a0*/  @!P0 BRA `(.L_x_7) ;  /* 0x0000000000088947 */ /* 0x000fea0003800000 */
[----:B------:R0:W5:Y:S01]  /*06b0*/  LD.E R2, desc[UR12][R4.64] ;  /* 0x0000000c04027980 */ /* 0x000162000c101900 */
[----:B------:R-:W-:Y:S05]  /*06c0*/  BRA `(.L_x_8) ;  /* 0x0000000000207947 */ /* 0x000fea0003800000 */
.L_x_7:
[----:B------:R-:W-:Y:S02]  /*06d0*/  ULDC.64 UR4, c[0x0][0x590] ;  /* 0x0001640000047ab9 */ /* 0x000fe40000000a00 */
[----:B------:R-:W-:-:S04]  /*06e0*/  ISETP.NE.U32.AND P0, PT, RZ, UR4, PT ;  /* 0x00000004ff007c0c */ /* 0x000fc8000bf05070 */
[----:B------:R-:W-:-:S13]  /*06f0*/  ISETP.NE.AND.EX P0, PT, RZ, UR5, PT, P0 ;  /* 0x00000005ff007c0c */ /* 0x000fda000bf05300 */
[----:B------:R-:W-:Y:S05]  /*0700*/  @!P0 BRA `(.L_x_9) ;  /* 0x00000000000c8947 */ /* 0x000fea0003800000 */
[----:B0-2---:R-:W0:Y:S02]  /*0710*/  LDC.64 R4, c[0x0][0x590] ;  /* 0x00016400ff047b82 */ /* 0x005e240000000a00 */
[----:B0-----:R4:W5:Y:S01]  /*0720*/  LDG.E R2, desc[UR12][R4.64] ;  /* 0x0000000c04027981 */ /* 0x001962000c1e1900 */
[----:B------:R-:W-:Y:S05]  /*0730*/  BRA `(.L_x_8) ;  /* 0x0000000000047947 */ /* 0x000fea0003800000 */
.L_x_9:
[----:B------:R-:W3:Y:S02]  /*0740*/  LDC R2, c[0x0][0x584] ;  /* 0x00016100ff027b82 */ /* 0x000ee40000000800 */
.L_x_8:
[----:B0-2-4-:R-:W0:Y:S01]  /*0750*/  LDC R4, c[0x0][0x4c0] ;  /* 0x00013000ff047b82 */ /* 0x015e220000000800 */
[----:B------:R-:W2:Y:S07]  /*0760*/  S2R R13, SR_CTAID.Y ;  /* 0x00000000000d7919 */ /* 0x000eae0000002600 */
[----:B------:R-:W4:Y:S01]  /*0770*/  LDC R23, c[0x0][0x4c4] ;  /* 0x00013100ff177b82 */ /* 0x000f220000000800 */
[----:B0-----:R-:W-:-:S05]  /*0780*/  VIADD R4, R4, 0x7f ;  /* 0x0000007f04047836 */ /* 0x001fca0000000000 */
[----:B------:R-:W-:Y:S02]  /*0790*/  SHF.R.S32.HI R5, RZ, 0x1f, R4 ;  /* 0x0000001fff057819 */ /* 0x000fe40000011404 */
[----:B----4-:R-:W-:Y:S02]  /*07a0*/  IABS R16, R23 ;  /* 0x0000001700107213 */ /* 0x010fe40000000000 */
[----:B------:R-:W-:Y:S02]  /*07b0*/  LEA.HI R5, R5, R4, RZ, 0x7 ;  /* 0x0000000405057211 */ /* 0x000fe400078f38ff */
[----:B------:R-:W0:Y:S02]  /*07c0*/  I2F.RP R10, R16 ;  /* 0x00000010000a7306 */ /* 0x000e240000209400 */
[----:B------:R-:W-:-:S04]  /*07d0*/  SHF.R.S32.HI R6, RZ, 0x7, R5 ;  /* 0x00000007ff067819 */ /* 0x000fc80000011405 */
[-C--:B------:R-:W-:Y:S02]  /*07e0*/  IABS R14, R6.reuse ;  /* 0x00000006000e7213 */ /* 0x080fe40000000000 */
[----:B------:R-:W-:Y:S02]  /*07f0*/  IABS R15, R6 ;  /* 0x00000006000f7213 */ /* 0x000fe40000000000 */
[----:B------:R-:W4:Y:S08]  /*0800*/  I2F.RP R9, R14 ;  /* 0x0000000e00097306 */ /* 0x000f300000209400 */
[----:B0-----:R-:W-:Y:S08]  /*0810*/  MUFU.RCP R10, R10 ;  /* 0x0000000a000a7308 */ /* 0x001ff00000001000 */
[----:B----4-:R-:W0:Y:S02]  /*0820*/  MUFU.RCP R9, R9 ;  /* 0x0000000900097308 */ /* 0x010e240000001000 */
[----:B0-----:R-:W-:Y:S01]  /*0830*/  VIADD R4, R9, 0xffffffe ;  /* 0x0ffffffe09047836 */ /* 0x001fe20000000000 */
[----:B--2---:R-:W-:-:S05]  /*0840*/  IABS R9, R13 ;  /* 0x0000000d00097213 */ /* 0x004fca0000000000 */
[----:B------:R0:W2:Y:S02]  /*0850*/  F2I.FTZ.U32.TRUNC.NTZ R5, R4 ;  /* 0x0000000400057305 */ /* 0x0000a4000021f000 */
[----:B0-----:R-:W-:Y:S02]  /*0860*/  IMAD.MOV.U32 R4, RZ, RZ, RZ ;  /* 0x000000ffff047224 */ /* 0x001fe400078e00ff */
[----:B--2---:R-:W-:-:S04]  /*0870*/  IMAD.MOV R11, RZ, RZ, -R5 ;  /* 0x000000ffff0b7224 */ /* 0x004fc800078e0a05 */
[----:B------:R-:W-:-:S04]  /*0880*/  IMAD R11, R11, R14, RZ ;  /* 0x0000000e0b0b7224 */ /* 0x000fc800078e02ff */
[----:B------:R-:W-:-:S04]  /*0890*/  IMAD.HI.U32 R5, R5, R11, R4 ;  /* 0x0000000b05057227 */ /* 0x000fc800078e0004 */
[----:B------:R-:W-:Y:S02]  /*08a0*/  IMAD.MOV R11, RZ, RZ, -R15 ;  /* 0x000000ffff0b7224 */ /* 0x000fe400078e0a0f */
[----:B------:R-:W-:-:S04]  /*08b0*/  IMAD.HI.U32 R4, R5, R9, RZ ;  /* 0x0000000905047227 */ /* 0x000fc800078e00ff */
[----:B------:R-:W-:Y:S01]  /*08c0*/  IMAD R5, R4, R11, R9 ;  /* 0x0000000b04057224 */ /* 0x000fe200078e0209 */
[----:B------:R-:W-:Y:S01]  /*08d0*/  LOP3.LUT R9, R13, R6, RZ, 0x3c, !PT ;  /* 0x000000060d097212 */ /* 0x000fe200078e3cff */
[----:B------:R-:W-:-:S03]  /*08e0*/  VIADD R11, R10, 0xffffffe ;  /* 0x0ffffffe0a0b7836 */ /* 0x000fc60000000000 */
[----:B------:R-:W-:Y:S02]  /*08f0*/  ISETP.GT.U32.AND P1, PT, R14, R5, PT ;  /* 0x000000050e00720c */ /* 0x000fe40003f24070 */
[----:B------:R-:W-:-:S11]  /*0900*/  ISETP.GE.AND P2, PT, R9, RZ, PT ;  /* 0x000000ff0900720c */ /* 0x000fd60003f46270 */
[----:B------:R-:W-:Y:S02]  /*0910*/  @!P1 IMAD.IADD R5, R5, 0x1, -R14 ;  /* 0x0000000105059824 */ /* 0x000fe400078e0a0e */
[----:B------:R-:W-:Y:S01]  /*0920*/  @!P1 VIADD R4, R4, 0x1 ;  /* 0x0000000104049836 */ /* 0x000fe20000000000 */
[----:B------:R-:W-:Y:S02]  /*0930*/  ISETP.NE.AND P1, PT, R6, RZ, PT ;  /* 0x000000ff0600720c */ /* 0x000fe40003f25270 */
[----:B------:R-:W-:Y:S02]  /*0940*/  ISETP.GE.U32.AND P0, PT, R5, R14, PT ;  /* 0x0000000e0500720c */ /* 0x000fe40003f06070 */
[----:B------:R0:W2:Y:S02]  /*0950*/  F2I.FTZ.U32.TRUNC.NTZ R5, R11 ;  /* 0x0000000b00057305 */ /* 0x0000a4000021f000 */
[----:B0-----:R-:W0:Y:S09]  /*0960*/  LDC R11, c[0x0][0x290] ;  /* 0x0000a400ff0b7b82 */ /* 0x001e320000000800 */
[----:B------:R-:W-:-:S04]  /*0970*/  @P0 VIADD R4, R4, 0x1 ;  /* 0x0000000104040836 */ /* 0x000fc80000000000 */
[----:B------:R-:W-:Y:S02]  /*0980*/  IMAD.MOV.U32 R18, RZ, RZ, R4 ;  /* 0x000000ffff127224 */ /* 0x000fe400078e0004 */
[----:B--2---:R-:W-:Y:S02]  /*0990*/  IMAD.MOV R9, RZ, RZ, -R5 ;  /* 0x000000ffff097224 */ /* 0x004fe400078e0a05 */
[----:B------:R-:W-:Y:S01]  /*09a0*/  @!P2 IMAD.MOV R18, RZ, RZ, -R18 ;  /* 0x000000ffff12a224 */ /* 0x000fe200078e0a12 */
[----:B------:R-:W-:Y:S01]  /*09b0*/  @!P1 LOP3.LUT R18, RZ, R6, RZ, 0x33, !PT ;  /* 0x00000006ff129212 */ /* 0x000fe200078e33ff */
[----:B------:R-:W-:Y:S02]  /*09c0*/  IMAD R9, R9, R16, RZ ;  /* 0x0000001009097224 */ /* 0x000fe400078e02ff */
[----:B------:R-:W-:Y:S01]  /*09d0*/  IMAD.MOV.U32 R4, RZ, RZ, RZ ;  /* 0x000000ffff047224 */ /* 0x000fe200078e00ff */
[----:B------:R-:W-:-:S03]  /*09e0*/  IABS R10, R18 ;  /* 0x00000012000a7213 */ /* 0x000fc60000000000 */
[----:B------:R-:W-:-:S04]  /*09f0*/  IMAD.HI.U32 R4, R5, R9, R4 ;  /* 0x0000000905047227 */ /* 0x000fc800078e0004 */
[----:B------:R-:W-:-:S04]  /*0a00*/  IMAD.MOV.U32 R5, RZ, RZ, R10 ;  /* 0x000000ffff057224 */ /* 0x000fc800078e000a */
[----:B------:R-:W-:-:S04]  /*0a10*/  IMAD.HI.U32 R4, R4, R5, RZ ;  /* 0x0000000504047227 */ /* 0x000fc800078e00ff */
[----:B------:R-:W-:-:S04]  /*0a20*/  IMAD.MOV R9, RZ, RZ, -R4 ;  /* 0x000000ffff097224 */ /* 0x000fc800078e0a04 */
[----:B------:R-:W-:Y:S02]  /*0a30*/  IMAD R5, R16, R9, R5 ;  /* 0x0000000910057224 */ /* 0x000fe400078e0205 */
[----:B------:R-:W-:-:S03]  /*0a40*/  IMAD.MOV R9, RZ, RZ, -R18 ;  /* 0x000000ffff097224 */ /* 0x000fc600078e0a12 */
[----:B------:R-:W-:Y:S01]  /*0a50*/  ISETP.GT.U32.AND P1, PT, R16, R5, PT ;  /* 0x000000051000720c */ /* 0x000fe20003f24070 */
[----:B------:R-:W-:-:S12]  /*0a60*/  IMAD R6, R6, R9, R13 ;  /* 0x0000000906067224 */ /* 0x000fd800078e020d */
[----:B------:R-:W-:Y:S02]  /*0a70*/  @!P1 IMAD.IADD R5, R5, 0x1, -R16 ;  /* 0x0000000105059824 */ /* 0x000fe400078e0a10 */
[----:B------:R-:W-:Y:S01]  /*0a80*/  @!P1 VIADD R4, R4, 0x1 ;  /* 0x0000000104049836 */ /* 0x000fe20000000000 */
[----:B------:R-:W-:Y:S02]  /*0a90*/  ISETP.NE.AND P1, PT, R23, RZ, PT ;  /* 0x000000ff1700720c */ /* 0x000fe40003f25270 */
[----:B------:R-:W-:Y:S02]  /*0aa0*/  ISETP.GE.U32.AND P0, PT, R5, R16, PT ;  /* 0x000000100500720c */ /* 0x000fe40003f06070 */
[----:B------:R-:W-:-:S04]  /*0ab0*/  LOP3.LUT R5, R18, R23, RZ, 0x3c, !PT ;  /* 0x0000001712057212 */ /* 0x000fc800078e3cff */
[----:B------:R-:W-:Y:S01]  /*0ac0*/  ISETP.GE.AND P2, PT, R5, RZ, PT ;  /* 0x000000ff0500720c */ /* 0x000fe20003f46270 */
[----:B0-----:R-:W-:-:S05]  /*0ad0*/  VIADD R5, R11, 0x1f ;  /* 0x0000001f0b057836 */ /* 0x001fca0000000000 */
[----:B------:R-:W-:Y:S01]  /*0ae0*/  SHF.R.S32.HI R10, RZ, 0x1f, R5 ;  /* 0x0000001fff0a7819 */ /* 0x000fe20000011405 */
[----:B------:R-:W-:Y:S01]  /*0af0*/  @P0 VIADD R4, R4, 0x1 ;  /* 0x0000000104040836 */ /* 0x000fe20000000000 */
[----:B------:R-:W-:Y:S02]  /*0b00*/  ISETP.NE.AND P0, PT, R8, RZ, PT ;  /* 0x000000ff0800720c */ /* 0x000fe40003f05270 */
[----:B------:R-:W-:-:S03]  /*0b10*/  LEA.HI R5, R10, R5, RZ, 0x5 ;  /* 0x000000050a057211 */ /* 0x000fc600078f28ff */
[----:B------:R-:W-:Y:S01]  /*0b20*/  @!P2 IMAD.MOV R4, RZ, RZ, -R4 ;  /* 0x000000ffff04a224 */ /* 0x000fe200078e0a04 */
[----:B------:R-:W-:Y:S02]  /*0b30*/  @!P1 LOP3.LUT R4, RZ, R23, RZ, 0x33, !PT ;  /* 0x00000017ff049212 */ /* 0x000fe400078e33ff */
[----:B------:R-:W-:-:S03]  /*0b40*/  SHF.R.S32.HI R5, RZ, 0x5, R5 ;  /* 0x00000005ff057819 */ /* 0x000fc60000011405 */
[----:B------:R-:W-:-:S04]  /*0b50*/  IMAD.MOV R14, RZ, RZ, -R4 ;  /* 0x000000ffff0e7224 */ /* 0x000fc800078e0a04 */
[----:B------:R-:W-:Y:S01]  /*0b60*/  IMAD R23, R23, R14, R18 ;  /* 0x0000000e17177224 */ /* 0x000fe200078e0212 */
[----:B------:R-:W-:Y:S06]  /*0b70*/  @!P0 BRA `(.L_x_10) ;  /* 0x000000a000a88947 */ /* 0x000fec0003800000 */
[----:B------:R-:W-:-:S13]  /*0b80*/  ISETP.NE.AND P0, PT, R8, 0x1, PT ;  /* 0x000000010800780c */ /* 0x000fda0003f05270 */
[----:B------:R-:W-:Y:S05]  /*0b90*/  @P0 EXIT ;  /* 0x000000000000094d */ /* 0x000fea0003800000 */
[----:B------:R-:W-:Y:S01]  /*0ba0*/  ISETP.GE.AND P0, PT, R11, 0x1, PT ;  /* 0x000000010b00780c */ /* 0x000fe20003f06270 */
[----:B------:R-:W-:Y:S01]  /*0bb0*/  UMOV UR4, URZ ;  /* 0x0000003f00047c82 */ /* 0x000fe20008000000 */
[----:B------:R-:W-:Y:S02]  /*0bc0*/  CS2R R86, SRZ ;  /* 0x0000000000567805 */ /* 0x000fe4000001ff00 */
[----:B------:R-:W-:Y:S02]  /*0bd0*/  CS2R R88, SRZ ;  /* 0x0000000000587805 */ /* 0x000fe4000001ff00 */
[----:B------:R-:W-:Y:S02]  /*0be0*/  CS2R R90, SRZ ;  /* 0x00000000005a7805 */ /* 0x000fe4000001ff00 */
[----:B------:R-:W-:Y:S02]  /*0bf0*/  CS2R R92, SRZ ;  /* 0x00000000005c7805 */ /* 0x000fe4000001ff00 */
[----:B------:R-:W-:-:S02]  /*0c00*/  CS2R R94, SRZ ;  /* 0x00000000005e7805 */ /* 0x000fc4000001ff00 */
[----:B------:R-:W-:Y:S02]  /*0c10*/  CS2R R96, SRZ ;  /* 0x0000000000607805 */ /* 0x000fe4000001ff00 */
        /* <DEDUP_REMOVED lines=57> */
[----:B------:R-:W-:Y:S01]  /*0fb0*/  CS2R R84, SRZ ;  /* 0x0000000000547805 */ /* 0x000fe2000001ff00 */
[----:B------:R-:W-:Y:S06]  /*0fc0*/  @!P0 BRA `(.L_x_11) ;  /* 0x0000000000948947 */ /* 0x000fec0003800000 */
[----:B------:R-:W-:-:S04]  /*0fd0*/  LOP3.LUT R7, R3, 0x1, RZ, 0xfc, !PT ;  /* 0x0000000103077812 */ /* 0x000fc800078efcff */
[----:B------:R-:W-:-:S13]  /*0fe0*/  ISETP.NE.AND P0, PT, R7, 0x3, PT ;  /* 0x000000030700780c */ /* 0x000fda0003f05270 */
[----:B------:R-:W-:Y:S05]  /*0ff0*/  @!P0 BRA `(.L_x_12) ;  /* 0x0000000000048947 */ /* 0x000fea0003800000 */
[----:B------:R-:W-:Y:S01]  /*1000*/  BPT.TRAP 0x1 ;  /* 0x000000040000795c */ /* 0x000fe20000300000 */
.L_x_12:
[----:B------:R-:W0:Y:S01]  /*1010*/  S2UR UR5, SR_CgaCtaId ;  /* 0x00000000000579c3 */ /* 0x000e220000008800 */
[----:B------:R-:W-:Y:S01]  /*1020*/  SHF.L.U32 R7, RZ, 0x1f, RZ ;  /* 0x0000001fff077819 */ /* 0x000fe200000006ff */
[----:B------:R-:W-:Y:S02]  /*1030*/  UMOV UR4, 0x400 ;  /* 0x0000040000047882 */ /* 0x000fe40000000000 */
[----:B0-----:R-:W-:-:S12]  /*1040*/  ULEA UR6, UR5, UR4, 0x18 ;  /* 0x0000000405067291 */ /* 0x001fd8000f8ec03f */
.L_x_13:
[----:B0-----:R-:W-:-:S04]  /*1050*/  IMAD.U32 R8, RZ, RZ, UR6 ;  /* 0x00000006ff087e24 */ /* 0x001fc8000f8e00ff */
[----:B------:R0:W2:Y:S03]  /*1060*/  SYNCS.PHASECHK.TRANS64.TRYWAIT P0, [R8+URZ+0x38000], R7 ;  /* 0x03800007080075a7 */ /* 0x0000a6000800017f */
[----:B--2---:R-:W-:Y:S05]  /*1070*/  @!P0 NANOSLEEP.SYNCS 0x989680 ;  /* 0x009896800000895d */ /* 0x004fea0003900000 */
[----:B------:R-:W2:Y:S02]  /*1080*/  @!P0 SYNCS.PHASECHK.TRANS64 P0, [R8+URZ+0x38000], R7 ;  /* 0x03800007080085a7 */ /* 0x000ea4000800007f */
[----:B--2---:R-:W-:Y:S05]  /*1090*/  @!P0 BRA `(.L_x_13) ;  /* 0xfffffffc00ec8947 */ /* 0x004fea000383ffff */
[----:B------:R-:W-:Y:S01]  /*10a0*/  UIADD3 UR4, UR6, 0x1c000, URZ ;  /* 0x0001c00006047890 */ /* 0x000fe2000fffe03f */
[----:B------:R-:W-:Y:S01]  /*10b0*/  WARPGROUP.ARRIVE ;  /* 0x00000000000079c5 */ /* 0x000fe20000000000 */
[----:B------:R-:W-:Y:S02]  /*10c0*/  UMOV UR7, 0x40000040 ;  /* 0x4000004000077882 */ /* 0x000fe40000000000 */
[----:B------:R-:W-:Y:S02]  /*10d0*/  USHF.R.U32.HI UR5, URZ, 0x4, UR4 ;  /* 0x000000043f057899 */ /* 0x000fe40008011604 */
[----:B------:R-:W-:Y:S02]  /*10e0*/  USHF.R.U32.HI UR4, URZ, 0x4, UR6 ;  /* 0x000000043f047899 */ /* 0x000fe40008011606 */
[----:B------:R-:W-:Y:S02]  /*10f0*/  ULOP3.LUT UR5, UR5, 0x3fff, URZ, 0xc0, !UPT ;  /* 0x00003fff05057892 */ /* 0x000fe4000f8ec03f */
[----:B------:R-:W-:-:S02]  /*1100*/  ULOP3.LUT UR8, UR4, 0x3fff, URZ, 0xc0, !UPT ;  /* 0x00003fff04087892 */ /* 0x000fc4000f8ec03f */
[----:B------:R-:W-:-:S03]  /*1110*/  ULOP3.LUT UR9, UR5, 0x1000000, URZ, 0xfc, !UPT ;  /* 0x0100000005097892 */ /* 0x000fc6000f8efc3f */
[----:B------:R-:W-:Y:S02]  /*1120*/  UMOV UR5, 0x40000040 ;  /* 0x4000004000057882 */ /* 0x000fe40000000000 */
[----:B------:R-:W-:Y:S02]  /*1130*/  UMOV UR4, UR8 ;  /* 0x0000000800047c82 */ /* 0x000fe40008000000 */
[----:B------:R-:W-:Y:S02]  /*1140*/  UMOV UR6, UR9 ;  /* 0x0000000900067c82 */ /* 0x000fe40008000000 */
[----:B------:R-:W-:Y:S01]  /*1150*/  HGMMA.64x128x16.F32.BF16 R88, gdesc[UR4].tnspA.tnspB, RZ, !UPT ;  /* 0x61e00000045879f0 */ /* 0x000fe2000c7018ff */
[----:B------:R-:W-:Y:S01]  /*1160*/  UIADD3 UR4, UR8, 0x100, URZ ;  /* 0x0000010008047890 */ /* 0x000fe2000fffe03f */
[----:B------:R-:W-:-:S10]  /*1170*/  UMOV UR5, 0x40000040 ;  /* 0x4000004000057882 */ /* 0x000fd40000000000 */
[----:B------:R-:W-:Y:S01]  /*1180*/  HGMMA.64x128x16.F32.BF16 R24, gdesc[UR4].tnspA.tnspB, RZ, !UPT ;  /* 0x61e00000041879f0 */ /* 0x000fe2000c7018ff */
[----:B------:R-:W-:Y:S02]  /*1190*/  UIADD3 UR4, UR8, 0x80, URZ ;  /* 0x0000008008047890 */ /* 0x000fe4000fffe03f */
[----:B------:R-:W-:Y:S01]  /*11a0*/  UIADD3 UR6, UR9, 0x80, URZ ;  /* 0x0000008009067890 */ /* 0x000fe2000fffe03f */
[----:B------:R-:W-:Y:S01]  /*11b0*/  UMOV UR5, 0x40000040 ;  /* 0x4000004000057882 */ /* 0x000fe20000000000 */
[----:B------:R-:W-:-:S07]  /*11c0*/  UMOV UR7, 0x40000040 ;  /* 0x4000004000077882 */ /* 0x000fce0000000000 */
[----:B------:R-:W-:Y:S01]  /*11d0*/  HGMMA.64x128x16.F32.BF16 R88, gdesc[UR4].tnspA.tnspB, R88 ;  /* 0x61e00000045879f0 */ /* 0x000fe20008701858 */
[----:B------:R-:W-:Y:S01]  /*11e0*/  UIADD3 UR4, UR8, 0x180, URZ ;  /* 0x0000018008047890 */ /* 0x000fe2000fffe03f */
[----:B------:R-:W-:-:S10]  /*11f0*/  UMOV UR5, 0x40000040 ;  /* 0x4000004000057882 */ /* 0x000fd40000000000 */
[----:B------:R-:W-:Y:S01]  /*1200*/  HGMMA.64x128x16.F32.BF16 R24, gdesc[UR4].tnspA.tnspB, R24, gsb0 ;  /* 0x61e00000041879f0 */ /* 0x000fe20008001818 */
[----:B------:R-:W-:-:S05]  /*1210*/  UMOV UR4, 0x1 ;  /* 0x0000000100047882 */ /* 0x000fca0000000000 */
.L_x_11:
[----:B0-----:R-:W-:-:S05]  /*1220*/  VIMNMX R8, R5, 0x1, PT ;  /* 0x0000000105087848 */ /* 0x001fca0003fe0100 */
[----:B------:R-:W-:-:S05]  /*1230*/  IMAD.IADD R5, R5, 0x1, -R8 ;  /* 0x0000000105057824 */ /* 0x000fca00078e0a08 */
[----:B------:R-:W-:-:S13]  /*1240*/  ISETP.GE.AND P0, PT, R5, 0x1, PT ;  /* 0x000000010500780c */ /* 0x000fda0003f06270 */
[----:B------:R-:W-:Y:S05]  /*1250*/  @!P0 BRA `(.L_x_14) ;  /* 0x0000000400048947 */ /* 0x000fea0003800000 */
[----:B------:R-:W0:Y:S01]  /*1260*/  S2UR UR6, SR_CgaCtaId ;  /* 0x00000000000679c3 */ /* 0x000e220000008800 */
[----:B------:R-:W-:Y:S01]  /*1270*/  UMOV UR5, 0x400 ;  /* 0x0000040000057882 */ /* 0x000fe20000000000 */
[----:B------:R-:W-:Y:S01]  /*1280*/  LOP3.LUT R11, R3, 0x1, RZ, 0xfc, !PT ;  /* 0x00000001030b7812 */ /* 0x000fe200078efcff */
[----:B------:R-:W-:Y:S01]  /*1290*/  IMAD.MOV.U32 R10, RZ, RZ, RZ ;  /* 0x000000ffff0a7224 */ /* 0x000fe200078e00ff */
[----:B------:R-:W-:Y:S01]  /*12a0*/  UISETP.NE.U32.AND UP0, UPT, UR4, URZ, UPT ;  /* 0x0000003f0400728c */ /* 0x000fe2000bf05070 */
[----:B------:R-:W-:Y:S01]  /*12b0*/  IMAD.MOV.U32 R7, RZ, RZ, R5 ;  /* 0x000000ffff077224 */ /* 0x000fe200078e0005 */
[----:B0-----:R-:W-:-:S04]  /*12c0*/  ULEA UR14, UR6, UR5, 0x18 ;  /* 0x00000005060e7291 */ /* 0x001fc8000f8ec03f */
[----:B------:R-:W-:-:S04]  /*12d0*/  UIADD3 UR5, UR14, 0x1c000, URZ ;  /* 0x0001c0000e057890 */ /* 0x000fc8000fffe03f */
[----:B------:R-:W-:Y:S02]  /*12e0*/  USHF.R.U32.HI UR6, URZ, 0x4, UR5 ;  /* 0x000000043f067899 */ /* 0x000fe40008011605 */
[----:B------:R-:W-:Y:S02]  /*12f0*/  USHF.R.U32.HI UR5, URZ, 0x4, UR14 ;  /* 0x000000043f057899 */ /* 0x000fe4000801160e */
[----:B------:R-:W-:Y:S02]  /*1300*/  ULOP3.LUT UR6, UR6, 0x3fff, URZ, 0xc0, !UPT ;  /* 0x00003fff06067892 */ /* 0x000fe4000f8ec03f */
[----:B------:R-:W-:Y:S02]  /*1310*/  ULOP3.LUT UR15, UR5, 0x3fff, URZ, 0xc0, !UPT ;  /* 0x00003fff050f7892 */ /* 0x000fe4000f8ec03f */
[----:B------:R-:W-:Y:S01]  /*1320*/  ULOP3.LUT UR16, UR6, 0x1000000, URZ, 0xfc, !UPT ;  /* 0x0100000006107892 */ /* 0x000fe2000f8efc3f */
[----:B------:R-:W-:-:S11]  /*1330*/  UMOV UR5, URZ ;  /* 0x0000003f00057c82 */ /* 0x000fd60008000000 */
.L_x_19:
[----:B------:R-:W-:-:S13]  /*1340*/  ISETP.NE.AND P1, PT, R11, 0x3, PT ;  /* 0x000000030b00780c */ /* 0x000fda0003f25270 */
[----:B0-----:R-:W-:Y:S05]  /*1350*/  @!P1 BRA `(.L_x_15) ;  /* 0x0000000000049947 */ /* 0x001fea0003800000 */
[----:B------:R-:W-:Y:S01]  /*1360*/  BPT.TRAP 0x1 ;  /* 0x000000040000795c */ /* 0x000fe20000300000 */
.L_x_15:
[----:B------:R-:W-:Y:S01]  /*1370*/  SHF.L.U32 R8, R10, 0x1f, RZ ;  /* 0x0000001f0a087819 */ /* 0x000fe200000006ff */
[----:B------:R-:W-:-:S12]  /*1380*/  ULEA UR6, UR4, UR14, 0x3 ;  /* 0x0000000e04067291 */ /* 0x000fd8000f8e183f */
.L_x_16:
[----:B0-----:R-:W-:-:S04]  /*1390*/  IMAD.U32 R9, RZ, RZ, UR6 ;  /* 0x00000006ff097e24 */ /* 0x001fc8000f8e00ff */
[----:B------:R0:W2:Y:S03]  /*13a0*/  SYNCS.PHASECHK.TRANS64.TRYWAIT P0, [R9+URZ+0x38000], R8 ;  /* 0x03800008090075a7 */ /* 0x0000a6000800017f */
[----:B--2---:R-:W-:Y:S05]  /*13b0*/  @!P0 NANOSLEEP.SYNCS 0x989680 ;  /* 0x009896800000895d */ /* 0x004fea0003900000 */
[----:B------:R-:W2:Y:S02]  /*13c0*/  @!P0 SYNCS.PHASECHK.TRANS64 P0, [R9+URZ+0x38000], R8 ;  /* 0x03800008090085a7 */ /* 0x000ea4000800007f */
[----:B--2---:R-:W-:Y:S05]  /*13d0*/  @!P0 BRA `(.L_x_16) ;  /* 0xfffffffc00ec8947 */ /* 0x004fea000383ffff */
[----:B------:R-:W-:Y:S01]  /*13e0*/  ULEA UR6, UR4, UR15, 0x9 ;  /* 0x0000000f04067291 */ /* 0x000fe2000f8e483f */
[----:B------:R-:W-:Y:S01]  /*13f0*/  WARPGROUP.ARRIVE ;  /* 0x00000000000079c5 */ /* 0x000fe20000000000 */
[----:B------:R-:W-:Y:S01]  /*1400*/  ULEA UR7, UR4, UR16, 0x9 ;  /* 0x0000001004077291 */ /* 0x000fe2000f8e483f */
[----:B------:R-:W-:Y:S01]  /*1410*/  UMOV UR9, 0x40000040 ;  /* 0x4000004000097882 */ /* 0x000fe20000000000 */
[----:B------:R-:W-:-:S03]  /*1420*/  UMOV UR11, 0x40000040 ;  /* 0x40000040000b7882 */ /* 0x000fc60000000000 */
[----:B------:R-:W-:Y:S02]  /*1430*/  UMOV UR8, UR6 ;  /* 0x0000000600087c82 */ /* 0x000fe40008000000 */
[----:B------:R-:W-:Y:S02]  /*1440*/  UMOV UR10, UR7 ;  /* 0x00000007000a7c82 */ /* 0x000fe40008000000 */
[----:B------:R-:W-:Y:S01]  /*1450*/  HGMMA.64x128x16.F32.BF16 R88, gdesc[UR8].tnspA.tnspB, R88, UP0 ;  /* 0x61e00000085879f0 */ /* 0x000fe2000bf01858 */
[----:B------:R-:W-:Y:S01]  /*1460*/  UIADD3 UR8, UR6, 0x100, URZ ;  /* 0x0000010006087890 */ /* 0x000fe2000fffe03f */
[----:B------:R-:W-:-:S10]  /*1470*/  UMOV UR9, 0x40000040 ;  /* 0x4000004000097882 */ /* 0x000fd40000000000 */
[----:B------:R-:W-:Y:S01]  /*1480*/  HGMMA.64x128x16.F32.BF16 R24, gdesc[UR8].tnspA.tnspB, R24, UP0 ;  /* 0x61e00000081879f0 */ /* 0x000fe2000bf01818 */
[----:B------:R-:W-:Y:S02]  /*1490*/  UIADD3 UR8, UR6, 0x80, URZ ;  /* 0x0000008006087890 */ /* 0x000fe4000fffe03f */
[----:B------:R-:W-:Y:S01]  /*14a0*/  UIADD3 UR10, UR7, 0x80, URZ ;  /* 0x00000080070a7890 */ /* 0x000fe2000fffe03f */
[----:B------:R-:W-:Y:S01]  /*14b0*/  UMOV UR9, 0x40000040 ;  /* 0x4000004000097882 */ /* 0x000fe20000000000 */
[----:B------:R-:W-:-:S07]  /*14c0*/  UMOV UR11, 0x40000040 ;  /* 0x40000040000b7882 */ /* 0x000fce0000000000 */
[----:B------:R-:W-:Y:S01]  /*14d0*/  HGMMA.64x128x16.F32.BF16 R88, gdesc[UR8].tnspA.tnspB, R88 ;  /* 0x61e00000085879f0 */ /* 0x000fe20008701858 */
[----:B------:R-:W-:Y:S01]  /*14e0*/  UIADD3 UR8, UR6, 0x180, URZ ;  /* 0x0000018006087890 */ /* 0x000fe2000fffe03f */
[----:B------:R-:W-:-:S10]  /*14f0*/  UMOV UR9, 0x40000040 ;  /* 0x4000004000097882 */ /* 0x000fd40000000000 */
[----:B------:R-:W-:Y:S03]  /*1500*/  HGMMA.64x128x16.F32.BF16 R24, gdesc[UR8].tnspA.tnspB, R24, gsb0 ;  /* 0x61e00000081879f0 */ /* 0x000fe60008001818 */
[----:B------:R-:W-:Y:S02]  /*1510*/  WARPGROUP.DEPBAR.LE gsb0, 0x1 ;  /* 0x00008000000079c5 */ /* 0x000fe40000010100 */
[----:B------:R-:W-:Y:S05]  /*1520*/  @!P1 BRA `(.L_x_17) ;  /* 0x0000000000049947 */ /* 0x000fea0003800000 */
[----:B------:R-:W-:Y:S01]  /*1530*/  BPT.TRAP 0x1 ;  /* 0x000000040000795c */ /* 0x000fe20000300000 */
.L_x_17:
[----:B------:R-:W-:Y:S01]  /*1540*/  ULEA UR6, UR5, UR14, 0x3 ;  /* 0x0000000e05067291 */ /* 0x000fe2000f8e183f */
[----:B------:R-:W-:-:S03]  /*1550*/  ISETP.GT.U32.AND P0, PT, R3, 0x1, PT ;  /* 0x000000010300780c */ /* 0x000fc60003f04070 */
[----:B------:R-:W-:-:S04]  /*1560*/  UIADD3 UR6, UR6, 0x38070, URZ ;  /* 0x0003807006067890 */ /* 0x000fc8000fffe03f */
[----:B------:R-:W-:-:S09]  /*1570*/  UPRMT UR6, URZ, 0x654, UR6 ;  /* 0x000006543f067896 */ /* 0x000fd20008000006 */
[----:B------:R-:W-:Y:S01]  /*1580*/  SYNCS.ARRIVE.TRANS64.RED.A1T0 RZ, [UR6], RZ ;  /* 0x000000ffffff79a7 */ /* 0x000fe20008100406 */
[----:B------:R-:W-:Y:S05]  /*1590*/  @P0 BRA `(.L_x_18) ;  /* 0x0000000000040947 */ /* 0x000fea0003800000 */
[----:B------:R-:W-:Y:S01]  /*15a0*/  BPT.TRAP 0x1 ;  /* 0x000000040000795c */ /* 0x000fe20000300000 */
.L_x_18:
[----:B------:R-:W-:Y:S01]  /*15b0*/  UIADD3 UR4, UR4, 0x1, URZ ;  /* 0x0000000104047890 */ /* 0x000fe2000fffe03f */
[C---:B------:R-:W-:Y:S01]  /*15c0*/  ISETP.GT.AND P0, PT, R7.reuse, 0x1, PT ;  /* 0x000000010700780c */ /* 0x040fe20003f04270 */
[----:B------:R-:W-:Y:S01]  /*15d0*/  UIADD3 UR5, UR5, 0x1, URZ ;  /* 0x0000000105057890 */ /* 0x000fe2000fffe03f */
[----:B------:R-:W-:Y:S01]  /*15e0*/  VIADD R7, R7, 0xffffffff ;  /* 0xffffffff07077836 */ /* 0x000fe20000000000 */
[----:B------:R-:W-:Y:S02]  /*15f0*/  UISETP.NE.AND UP0, UPT, UR4, 0xe, UPT ;  /* 0x0000000e0400788c */ /* 0x000fe4000bf05270 */
[----:B------:R-:W-:Y:S02]  /*1600*/  UISETP.NE.AND UP1, UPT, UR5, 0xe, UPT ;  /* 0x0000000e0500788c */ /* 0x000fe4000bf25270 */
[----:B------:R-:W-:Y:S02]  /*1610*/  USEL UR6, URZ, 0x1, UP0 ;  /* 0x000000013f067887 */ /* 0x000fe40008000000 */
[----:B------:R-:W-:-:S02]  /*1620*/  USEL UR4, UR4, URZ, UP0 ;  /* 0x0000003f04047287 */ /* 0x000fc40008000000 */
[----:B------:R-:W-:Y:S02]  /*1630*/  USEL UR5, UR5, URZ, UP1 ;  /* 0x0000003f05057287 */ /* 0x000fe40008800000 */
[----:B------:R-:W-:Y:S01]  /*1640*/  UPLOP3.LUT UP0, UPT, UPT, UPT, UPT, 0x80, 0x0 ;  /* 0x000000000000789c */ /* 0x000fe20003f0f070 */
[----:B------:R-:W-:Y:S01]  /*1650*/  LOP3.LUT R10, R10, UR6, RZ, 0x3c, !PT ;  /* 0x000000060a0a7c12 */ /* 0x000fe2000f8e3cff */
[----:B------:R-:W-:Y:S09]  /*1660*/  @P0 BRA `(.L_x_19) ;  /* 0xfffffffc00340947 */ /* 0x000ff2000383ffff */
.L_x_14:
[----:B------:R-:W2:Y:S01]  /*1670*/  LDC R7, c[0x0][0x290] ;  /* 0x0000a400ff077b82 */ /* 0x000ea20000000800 */
[----:B------:R-:W-:Y:S02]  /*1680*/  WARPGROUP.DEPBAR.LE gsb0, 0x0 ;  /* 0x00008000000079c5 */ /* 0x000fe40000010000 */
[----:B--2---:R-:W-:-:S13]  /*1690*/  ISETP.GE.AND P0, PT, R7, 0x1, PT ;  /* 0x000000010700780c */ /* 0x004fda0003f06270 */
[----:B------:R-:W-:Y:S05]  /*16a0*/  @!P0 BRA `(.L_x_20) ;  /* 0x0000000000488947 */ /* 0x000fea0003800000 */
[----:B------:R-:W-:-:S04]  /*16b0*/  LOP3.LUT R7, R3, 0x1, RZ, 0xfc, !PT ;  /* 0x0000000103077812 */ /* 0x000fc800078efcff */
[----:B------:R-:W-:-:S13]  /*16c0*/  ISETP.NE.AND P0, PT, R7, 0x3, PT ;  /* 0x000000030700780c */ /* 0x000fda0003f05270 */
[----:B------:R-:W-:Y:S05]  /*16d0*/  @!P0 BRA `(.L_x_21) ;  /* 0x0000000000048947 */ /* 0x000fea0003800000 */
[----:B------:R-:W-:Y:S01]  /*16e0*/  BPT.TRAP 0x1 ;  /* 0x000000040000795c */ /* 0x000fe20000300000 */
.L_x_21:
[----:B------:R-:W2:Y:S01]  /*16f0*/  S2R R10, SR_CgaCtaId ;  /* 0x00000000000a7919 */ /* 0x000ea20000008800 */
[----:B0-----:R-:W-:Y:S02]  /*1700*/  SHF.R.U32.HI R8, RZ, 0x1, R5 ;  /* 0x00000001ff087819 */ /* 0x001fe40000011605 */
[----:B------:R-:W-:Y:S02]  /*1710*/  MOV R7, 0x400 ;  /* 0x0000040000077802 */ /* 0x000fe40000000f00 */
[----:B------:R-:W-:Y:S01]  /*1720*/  ISETP.GT.U32.AND P0, PT, R3, 0x1, PT ;  /* 0x000000010300780c */ /* 0x000fe20003f04070 */
[----:B------:R-:W-:-:S05]  /*1730*/  IMAD.WIDE.U32 R8, R8, -0x6db6db6d, RZ ;  /* 0x9249249308087825 */ /* 0x000fca00078e00ff */
[----:B------:R-:W-:-:S05]  /*1740*/  SHF.R.U32.HI R8, RZ, 0x2, R9 ;  /* 0x00000002ff087819 */ /* 0x000fca0000011609 */
[----:B------:R-:W-:Y:S01]  /*1750*/  IMAD R5, R8, -0xe, R5 ;  /* 0xfffffff208057824 */ /* 0x000fe200078e0205 */
[----:B--2---:R-:W-:-:S05]  /*1760*/  LEA R10, R10, R7, 0x18 ;  /* 0x000000070a0a7211 */ /* 0x004fca00078ec0ff */
[----:B------:R-:W-:-:S04]  /*1770*/  IMAD R5, R5, 0x8, R10 ;  /* 0x0000000805057824 */ /* 0x000fc800078e020a */
[----:B------:R-:W-:-:S05]  /*1780*/  VIADD R5, R5, 0x38070 ;  /* 0x0003807005057836 */ /* 0x000fca0000000000 */
[----:B------:R-:W-:-:S04]  /*1790*/  PRMT R5, RZ, 0x654, R5 ;  /* 0x00000654ff057816 */ /* 0x000fc80000000005 */
[----:B------:R2:W-:Y:S01]  /*17a0*/  SYNCS.ARRIVE.TRANS64.RED.A1T0 RZ, [R5+URZ], RZ ;  /* 0x000000ff05ff79a7 */ /* 0x0005e2000810043f */
[----:B------:R-:W-:Y:S05]  /*17b0*/  @P0 BRA `(.L_x_20) ;  /* 0x0000000000040947 */ /* 0x000fea0003800000 */
[----:B------:R-:W-:Y:S01]  /*17c0*/  BPT.TRAP 0x1 ;  /* 0x000000040000795c */ /* 0x000fe20000300000 */
.L_x_20:
[----:B0-----:R-:W0:Y:S01]  /*17d0*/  S2R R8, SR_TID.X ;  /* 0x0000000000087919 */ /* 0x001e220000002100 */
[----:B------:R-:W4:Y:S01]  /*17e0*/  LDC.64 R16, c[0x0][0x280] ;  /* 0x0000a000ff107b82 */ /* 0x000f220000000a00 */
[----:B------:R-:W-:Y:S01]  /*17f0*/  IMAD.SHL.U32 R6, R6, 0x80, RZ ;  /* 0x0000008006067824 */ /* 0x000fe200078e00ff */
[----:B------:R-:W-:Y:S01]  /*1800*/  SHF.R.S32.HI R18, RZ, 0x1f, R4 ;  /* 0x0000001fff127819 */ /* 0x000fe20000011404 */
[----:B------:R-:W1:Y:S05]  /*1810*/  S2R R13, SR_CTAID.X ;  /* 0x00000000000d7919 */ /* 0x000e6a0000002500 */
[----:B------:R-:W3:Y:S01]  /*1820*/  LDC.64 R14, c[0x0][0x5d0] ;  /* 0x00017400ff0e7b82 */ /* 0x000ee20000000a00 */
[----:B----4-:R-:W-:-:S02]  /*1830*/  ISETP.GE.AND P0, PT, R6, R17, PT ;  /* 0x000000110600720c */ /* 0x010fc40003f06270 */
[----:B0-----:R-:W-:-:S04]  /*1840*/  SHF.R.S32.HI R3, RZ, 0x1f, R8 ;  /* 0x0000001fff037819 */ /* 0x001fc80000011408 */
[----:B------:R-:W-:-:S04]  /*1850*/  LEA.HI R3, R3, R8, RZ, 0x7 ;  /* 0x0000000803037211 */ /* 0x000fc800078f38ff */
[----:B------:R-:W-:-:S05]  /*1860*/  LOP3.LUT R3, R3, 0xffffff80, RZ, 0xc0, !PT ;  /* 0xffffff8003037812 */ /* 0x000fca00078ec0ff */
[----:B------:R-:W-:-:S05]  /*1870*/  IMAD.IADD R3, R8, 0x1, -R3 ;  /* 0x0000000108037824 */ /* 0x000fca00078e0a03 */
[----:B------:R-:W-:-:S04]  /*1880*/  SHF.R.S32.HI R10, RZ, 0x1f, R3 ;  /* 0x0000001fff0a7819 */ /* 0x000fc80000011403 */
[----:B--2---:R-:W-:-:S04]  /*1890*/  LEA.HI R5, R10, R3, RZ, 0x2 ;  /* 0x000000030a057211 */ /* 0x004fc800078f10ff */
[--C-:B------:R-:W-:Y:S02]  /*18a0*/  SHF.R.S32.HI R8, RZ, 0x2, R5.reuse ;  /* 0x00000002ff087819 */ /* 0x100fe40000011405 */
[----:B------:R-:W-:-:S04]  /*18b0*/  SHF.R.S32.HI R7, RZ, 0x1f, R5 ;  /* 0x0000001fff077819 */ /* 0x000fc80000011405 */
[----:B------:R-:W-:-:S04]  /*18c0*/  LEA.HI R7, R7, R8, RZ, 0x3 ;  /* 0x0000000807077211 */ /* 0x000fc800078f18ff */
[----:B------:R-:W-:-:S05]  /*18d0*/  LOP3.LUT R7, R7, 0xfffffff8, RZ, 0xc0, !PT ;  /* 0xfffffff807077812 */ /* 0x000fca00078ec0ff */
[----:B------:R-:W-:Y:S01]  /*18e0*/  IMAD.IADD R8, R8, 0x1, -R7 ;  /* 0x0000000108087824 */ /* 0x000fe200078e0a07 */
[----:B------:R-:W-:Y:S02]  /*18f0*/  LEA.HI R7, R10, R3, RZ, 0x5 ;  /* 0x000000030a077211 */ /* 0x000fe400078f28ff */
[----:B------:R-:W-:Y:S01]  /*1900*/  LOP3.LUT R10, R5, 0xfffffffc, RZ, 0xc0, !PT ;  /* 0xfffffffc050a7812 */ /* 0x000fe200078ec0ff */
[----:B-1----:R-:W-:Y:S01]  /*1910*/  IMAD.SHL.U32 R5, R13, 0x80, RZ ;  /* 0x000000800d057824 */ /* 0x002fe200078e00ff */
[----:B------:R-:W-:Y:S02]  /*1920*/  SHF.R.S32.HI R9, RZ, 0x1f, R8 ;  /* 0x0000001fff097819 */ /* 0x000fe40000011408 */
[----:B------:R-:W-:Y:S01]  /*1930*/  SHF.R.S32.HI R7, RZ, 0x5, R7 ;  /* 0x00000005ff077819 */ /* 0x000fe20000011407 */
[----:B------:R-:W-:Y:S01]  /*1940*/  IMAD.IADD R22, R3, 0x1, -R10 ;  /* 0x0000000103167824 */ /* 0x000fe200078e0a0a */
[----:B------:R-:W-:Y:S02]  /*1950*/  ISETP.GE.OR P0, PT, R5, R16, P0 ;  /* 0x000000100500720c */ /* 0x000fe40000706670 */
[----:B------:R-:W-:Y:S01]  /*1960*/  SHF.R.S32.HI R3, RZ, 0x1f, R6 ;  /* 0x0000001fff037819 */ /* 0x000fe20000011406 */
[----:B------:R-:W-:-:S04]  /*1970*/  IMAD.WIDE R10, R7, 0x10, R8 ;  /* 0x00000010070a7825 */ /* 0x000fc800078e0208 */
[----:B------:R-:W-:Y:S02]  /*1980*/  IMAD.SHL.U32 R12, R22, 0x2, RZ ;  /* 0x00000002160c7824 */ /* 0x000fe400078e00ff */
[----:B------:R-:W-:-:S03]  /*1990*/  IMAD.WIDE R10, R13, 0x80, R10 ;  /* 0x000000800d0a7825 */ /* 0x000fc600078e020a */
[--C-:B------:R-:W-:Y:S01]  /*19a0*/  SHF.R.S32.HI R13, RZ, 0x1f, R12.reuse ;  /* 0x0000001fff0d7819 */ /* 0x100fe2000001140c */
[-C--:B---3--:R-:W-:Y:S02]  /*19b0*/  IMAD R19, R11, R14.reuse, RZ ;  /* 0x0000000e0b137224 */ /* 0x088fe400078e02ff */
[----:B------:R-:W-:Y:S01]  /*19c0*/  IMAD.WIDE.U32 R20, R10, R14, R12 ;  /* 0x0000000e0a147225 */ /* 0x000fe200078e000c */
[----:B------:R-:W-:Y:S06]  /*19d0*/  @P0 EXIT ;  /* 0x000000000000094d */ /* 0x000fec0003800000 */
[----:B------:R-:W-:Y:S01]  /*19e0*/  ULDC.64 UR6, c[0x0][0x288] ;  /* 0x0000a20000067ab9 */ /* 0x000fe20000000a00 */
[----:B------:R-:W-:Y:S01]  /*19f0*/  IMAD R19, R10, R15, R19 ;  /* 0x0000000f0a137224 */ /* 0x000fe200078e0213 */
[----:B------:R-:W-:Y:S01]  /*1a00*/  ISETP.GE.AND P0, PT, R23, UR6, PT ;  /* 0x0000000617007c0c */ /* 0x000fe2000bf06270 */
[----:B------:R-:W-:Y:S01]  /*1a10*/  ULDC.64 UR4, c[0x0][0x5e0] ;  /* 0x0001780000047ab9 */ /* 0x000fe20000000a00 */
[----:B------:R-:W-:Y:S01]  /*1a20*/  IADD3 R20, P1, R6, R20, RZ ;  /* 0x0000001406147210 */ /* 0x000fe20007f3e0ff */
[----:B------:R-:W-:Y:S01]  /*1a30*/  IMAD R5, R7, -0x10, -R5 ;  /* 0xfffffff007057824 */ /* 0x000fe200078e0a05 */
[----:B------:R-:W-:Y:S01]  /*1a40*/  ISETP.GE.OR P0, PT, R4, UR7, P0 ;  /* 0x0000000704007c0c */ /* 0x000fe20008706670 */
[----:B------:R-:W-:Y:S01]  /*1a50*/  IMAD R9, R18, UR4, RZ ;  /* 0x0000000412097c24 */ /* 0x000fe2000f8e02ff */
[----:B------:R-:W-:Y:S01]  /*1a60*/  IADD3.X R21, R3, R21, R19, P1, !PT ;  /* 0x0000001503157210 */ /* 0x000fe20000ffe413 */
[----:B------:R-:W-:Y:S01]  /*1a70*/  ULDC.64 UR6, c[0x0][0x5d8] ;  /* 0x0001760000067ab9 */ /* 0x000fe20000000a00 */
[----:B------:R-:W-:Y:S01]  /*1a80*/  SHF.R.S32.HI R19, RZ, 0x1f, R23 ;  /* 0x0000001fff137819 */ /* 0x000fe20000011417 */
[C---:B------:R-:W-:Y:S01]  /*1a90*/  IMAD R9, R4.reuse, UR5, R9 ;  /* 0x0000000504097c24 */ /* 0x040fe2000f8e0209 */
[----:B------:R-:W-:Y:S01]  /*1aa0*/  IADD3 R5, R5, R16, -R8 ;  /* 0x0000001005057210 */ /* 0x000fe20007ffe808 */
[----:B------:R-:W-:-:S04]  /*1ab0*/  IMAD.WIDE.U32 R20, R4, UR4, R20 ;  /* 0x0000000404147c25 */ /* 0x000fc8000f8e0014 */
[----:B------:R-:W-:Y:S02]  /*1ac0*/  IMAD R8, R19, UR6, RZ ;  /* 0x0000000613087c24 */ /* 0x000fe4000f8e02ff */
[----:B------:R-:W-:Y:S02]  /*1ad0*/  IMAD R7, R22, -0x2, R17 ;  /* 0xfffffffe16077824 */ /* 0x000fe400078e0211 */
[----:B------:R-:W-:Y:S01]  /*1ae0*/  IMAD.IADD R155, R21, 0x1, R9 ;  /* 0x00000001159b7824 */ /* 0x000fe200078e0209 */
[----:B------:R-:W-:Y:S06]  /*1af0*/  @P0 EXIT ;  /* 0x000000000000094d */ /* 0x000fec0003800000 */
[----:B-----5:R-:W-:Y:S01]  /*1b00*/  FSETP.NEU.AND P1, PT, R2, RZ, PT ;  /* 0x000000ff0200720b */ /* 0x020fe20003f2d000 */
[----:B------:R-:W-:Y:S01]  /*1b10*/  IMAD.IADD R7, R7, 0x1, -R6 ;  /* 0x0000000107077824 */ /* 0x000fe200078e0a06 */
[----:B------:R-:W-:Y:S01]  /*1b20*/  ULDC.64 UR4, c[0x0][0x5b8] ;  /* 0x00016e0000047ab9 */ /* 0x000fe20000000a00 */
[----:B------:R-:W-:Y:S01]  /*1b30*/  IMAD.MOV.U32 R154, RZ, RZ, R20 ;  /* 0x000000ffff9a7224 */ /* 0x000fe200078e0014 */
[C-C-:B------:R-:W-:Y:S01]  /*1b40*/  SHF.L.U64.HI R160, R14.reuse, 0x3, R15.reuse ;  /* 0x000000030ea07819 */ /* 0x140fe2000001020f */
[----:B------:R-:W-:Y:S01]  /*1b50*/  IMAD R16, R19, UR4, RZ ;  /* 0x0000000413107c24 */ /* 0x000fe2000f8e02ff */
[----:B------:R-:W-:Y:S01]  /*1b60*/  ISETP.GT.AND P5, PT, R7, RZ, PT ;  /* 0x000000ff0700720c */ /* 0x000fe20003fa4270 */
[C---:B------:R-:W-:Y:S01]  /*1b70*/  IMAD R153, R23.reuse, UR7, R8 ;  /* 0x0000000717997c24 */ /* 0x040fe2000f8e0208 */
[----:B------:R-:W-:Y:S01]  /*1b80*/  SHF.L.U64.HI R8, R14, 0x6, R15 ;  /* 0x000000060e087819 */ /* 0x000fe2000001020f */
[----:B------:R-:W-:Y:S01]  /*1b90*/  IMAD.WIDE.U32 R154, R23, UR6, R154 ;  /* 0x00000006179a7c25 */ /* 0x000fe2000f8e009a */
[----:B------:R-:W-:-:S03]  /*1ba0*/  ISETP.GT.AND P0, PT, R5, RZ, P5 ;  /* 0x000000ff0500720c */ /* 0x000fc60002f04270 */
[----:B------:R-:W-:Y:S02]  /*1bb0*/  IMAD R21, R23, UR5, R16 ;  /* 0x0000000517157c24 */ /* 0x000fe4000f8e0210 */
[C---:B------:R-:W-:Y:S02]  /*1bc0*/  IMAD.SHL.U32 R159, R14.reuse, 0x8, RZ ;  /* 0x000000080e9f7824 */ /* 0x040fe400078e00ff */
[----:B------:R-:W-:Y:S02]  /*1bd0*/  IMAD.SHL.U32 R9, R14, 0x40, RZ ;  /* 0x000000400e097824 */ /* 0x000fe400078e00ff */
[----:B------:R-:W-:Y:S01]  /*1be0*/  IMAD.IADD R153, R155, 0x1, R153 ;  /* 0x000000019b997824 */ /* 0x000fe200078e0299 */
[----:B------:R-:W-:Y:S06]  /*1bf0*/  @!P1 BRA `(.L_x_22) ;  /* 0x0000006800489947 */ /* 0x000fec0003800000 */
[----:B------:R-:W-:Y:S01]  /*1c00*/  IADD3 R14, P1, R6, R12, RZ ;  /* 0x0000000c060e7210 */ /* 0x000fe20007f3e0ff */
[----:B------:R-:W-:Y:S01]  /*1c10*/  ULDC.64 UR6, c[0x0][0x5c0] ;  /* 0x0001700000067ab9 */ /* 0x000fe20000000a00 */
[----:B------:R-:W-:Y:S01]  /*1c20*/  ULDC.64 UR8, c[0x0][0x5b0] ;  /* 0x00016c0000087ab9 */ /* 0x000fe20000000a00 */
[----:B------:R-:W-:Y:S01]  /*1c30*/  IMAD R17, R18, UR6, RZ ;  /* 0x0000000612117c24 */ /* 0x000fe2000f8e02ff */
[----:B------:R-:W-:Y:S01]  /*1c40*/  ULDC.64 UR10, c[0x0][0x5a8] ;  /* 0x00016a00000a7ab9 */ /* 0x000fe20000000a00 */
[----:B------:R-:W-:Y:S02]  /*1c50*/  IMAD.X R15, R3, 0x1, R13, P1 ;  /* 0x00000001030f7824 */ /* 0x000fe400008e060d */
[C---:B------:R-:W-:Y:S02]  /*1c60*/  IMAD R158, R4.reuse, UR7, R17 ;  /* 0x00000007049e7c24 */ /* 0x040fe4000f8e0211 */
[----:B------:R-:W-:-:S04]  /*1c70*/  IMAD.WIDE.U32 R14, R4, UR6, R14 ;  /* 0x00000006040e7c25 */ /* 0x000fc8000f8e000e */
[----:B------:R-:W-:Y:S02]  /*1c80*/  IMAD.IADD R15, R15, 0x1, R158 ;  /* 0x000000010f0f7824 */ /* 0x000fe400078e029e */
[----:B------:R-:W-:Y:S02]  /*1c90*/  IMAD R163, R11, UR8, RZ ;  /* 0x000000080ba37c24 */ /* 0x000fe4000f8e02ff */
[----:B------:R-:W-:-:S04]  /*1ca0*/  IMAD.WIDE.U32 R14, R23, UR4, R14 ;  /* 0x00000004170e7c25 */ /* 0x000fc8000f8e000e */
[----:B------:R-:W-:Y:S02]  /*1cb0*/  IMAD.IADD R17, R21, 0x1, R15 ;  /* 0x0000000115117824 */ /* 0x000fe400078e020f */
[----:B------:R-:W-:Y:S02]  /*1cc0*/  IMAD.MOV.U32 R16, RZ, RZ, R14 ;  /* 0x000000ffff107224 */ /* 0x000fe400078e000e */
[C---:B------:R-:W-:Y:S02]  /*1cd0*/  IMAD R163, R10.reuse, UR9, R163 ;  /* 0x000000090aa37c24 */ /* 0x040fe4000f8e02a3 */
[----:B------:R-:W-:-:S04]  /*1ce0*/  IMAD.WIDE.U32 R18, R10, UR8, R16 ;  /* 0x000000080a127c25 */ /* 0x000fc8000f8e0010 */
[----:B------:R-:W-:Y:S01]  /*1cf0*/  IMAD.IADD R19, R19, 0x1, R163 ;  /* 0x0000000113137824 */ /* 0x000fe200078e02a3 */
[----:B------:R-:W-:-:S04]  /*1d00*/  LEA R156, P1, R18, UR10, 0x1 ;  /* 0x0000000a129c7c11 */ /* 0x000fc8000f8208ff */
[----:B------:R-:W-:-:S05]  /*1d10*/  LEA.HI.X R157, R18, UR11, R19, 0x1, P1 ;  /* 0x0000000b129d7c11 */ /* 0x000fca00088f0c13 */
[----:B------:R-:W2:Y:S01]  /*1d20*/  @P0 LDG.E.LTC128B.U16 R161, desc[UR12][R156.64] ;  /* 0x0000000c9ca10981 */ /* 0x000ea2000c1e1520 */
[----:B------:R-:W-:Y:S01]  /*1d30*/  IMAD.WIDE.U32 R18, R23, UR4, RZ ;  /* 0x0000000417127c25 */ /* 0x000fe2000f8e00ff */
[----:B------:R-:W-:Y:S01]  /*1d40*/  ULDC.64 UR4, c[0x0][0x5c8] ;  /* 0x0001720000047ab9 */ /* 0x000fe20000000a00 */
[----:B------:R-:W-:Y:S01]  /*1d50*/  ISETP.GT.AND P4, PT, R7, 0x1, PT ;  /* 0x000000010700780c */ /* 0x000fe20003f84270 */
[----:B------:R-:W-:Y:S01]  /*1d60*/  BSSY B0, `(.L_x_23) ;  /* 0x0000017000007945 */ /* 0x000fe20003800000 */
[----:B------:R-:W-:Y:S02]  /*1d70*/  IMAD.IADD R21, R19, 0x1, R21 ;  /* 0x0000000113157824 */ /* 0x000fe400078e0215 */
[----:B------:R-:W-:-:S04]  /*1d80*/  IMAD.MOV.U32 R20, RZ, RZ, R18 ;  /* 0x000000ffff147224 */ /* 0x000fc800078e0012 */
[----:B------:R-:W-:-:S04]  /*1d90*/  IMAD.WIDE.U32 R22, R10, UR8, R20 ;  /* 0x000000080a167c25 */ /* 0x000fc8000f8e0014 */
[----:B------:R-:W-:Y:S02]  /*1da0*/  IMAD.IADD R23, R163, 0x1, R23 ;  /* 0x00000001a3177824 */ /* 0x000fe400078e0217 */
[----:B------:R-:W-:-:S04]  /*1db0*/  IMAD.WIDE.U32 R22, R4, UR6, R22 ;  /* 0x0000000604167c25 */ /* 0x000fc8000f8e0016 */
[----:B------:R-:W-:Y:S02]  /*1dc0*/  IMAD.IADD R23, R158, 0x1, R23 ;  /* 0x000000019e177824 */ /* 0x000fe400078e0217 */
[----:B--2---:R-:W-:-:S04]  /*1dd0*/  IMAD.U32 R155, R161, 0x10000, RZ ;  /* 0x00010000a19b7824 */ /* 0x004fc800078e00ff */
[----:B------:R-:W-:Y:S01]  /*1de0*/  FMUL R165, R155, R2 ;  /* 0x000000029ba57220 */ /* 0x000fe20000400000 */
[----:B------:R-:W-:Y:S02]  /*1df0*/  IADD3 R155, P2, P3, R6, R22, R12 ;  /* 0x00000016069b7210 */ /* 0x000fe40007b5e00c */
[----:B------:R-:W-:Y:S01]  /*1e00*/  LEA R22, P1, R154, UR4, 0x1 ;  /* 0x000000049a167c11 */ /* 0x000fe2000f8208ff */
[----:B------:R-:W-:Y:S01]  /*1e10*/  FFMA R165, R88, R0, R165 ;  /* 0x0000000058a57223 */ /* 0x000fe200000000a5 */
[----:B------:R-:W-:Y:S02]  /*1e20*/  IADD3.X R156, R3, R23, R13, P2, P3 ;  /* 0x00000017039c7210 */ /* 0x000fe400017e640d */
[----:B------:R-:W-:Y:S02]  /*1e30*/  LEA.HI.X R23, R154, UR5, R153, 0x1, P1 ;  /* 0x000000059a177c11 */ /* 0x000fe400088f0c99 */
[----:B------:R-:W-:Y:S02]  /*1e40*/  F2FP.BF16.F32.PACK_AB R165, RZ, R165 ;  /* 0x000000a5ffa5723e */ /* 0x000fe400000010ff */
[----:B------:R-:W-:-:S02]  /*1e50*/  ISETP.GT.AND P1, PT, R5, RZ, P4 ;  /* 0x000000ff0500720c */ /* 0x000fc40002724270 */
[C---:B------:R-:W-:Y:S01]  /*1e60*/  LEA R152, P2, R155.reuse, UR10, 0x1 ;  /* 0x0000000a9b987c11 */ /* 0x040fe2000f8408ff */
[----:B------:R0:W-:Y:S01]  /*1e70*/  @P0 STG.E.U16 desc[UR12][R22.64], R165 ;  /* 0x000000a516000986 */ /* 0x0001e2000c10150c */
[----:B------:R-:W-:Y:S02]  /*1e80*/  LOP3.LUT R88, R88, 0xfffffffd, RZ, 0xc0, !PT ;  /* 0xfffffffd58587812 */ /* 0x000fe400078ec0ff */
[----:B------:R-:W-:Y:S02]  /*1e90*/  LEA.HI.X R153, R155, UR11, R156, 0x1, P2 ;  /* 0x0000000b9b997c11 */ /* 0x000fe400090f0c9c */
[----:B------:R-:W-:-:S05]  /*1ea0*/  @P4 LOP3.LUT R88, R88, 0x2, RZ, 0xfc, !PT ;  /* 0x0000000258584812 */ /* 0x000fca00078efcff */
[----:B------:R-:W-:Y:S05]  /*1eb0*/  @!P1 BRA `(.L_x_24) ;  /* 0x0000000000049947 */ /* 0x000fea0003800000 */
[----:B------:R1:W5:Y:S02]  /*1ec0*/  LDG.E.LTC128B.U16 R161, desc[UR12][R152.64+0x2] ;  /* 0x0000020c98a17981 */ /* 0x000364000c1e1520 */
.L_x_24:
[----:B------:R-:W-:Y:S05]  /*1ed0*/  BSYNC B0 ;  /* 0x0000000000007941 */ /* 0x000fea0003800000 */
.L_x_23:
[----:B------:R-:W-:Y:S01]  /*1ee0*/  USHF.L.U32 UR4, UR8, 0x3, URZ ;  /* 0x0000000308047899 */ /* 0x000fe2000800063f */
[----:B-----5:R-:W-:Y:S01]  /*1ef0*/  IMAD.U32 R157, R161, 0x10000, RZ ;  /* 0x00010000a19d7824 */ /* 0x020fe200078e00ff */
[----:B------:R-:W-:Y:S01]  /*1f00*/  USHF.L.U64.HI UR5, UR8, 0x3, UR9 ;  /* 0x0000000308057899 */ /* 0x000fe20008010209 */
[----:B------:R-:W-:Y:S02]  /*1f10*/  ISETP.GT.AND P0, PT, R5, 0x8, P5 ;  /* 0x000000080500780c */ /* 0x000fe40002f04270 */
[----:B------:R-:W-:Y:S01]  /*1f20*/  FMUL R162, R157, R2 ;  /* 0x000000029da27220 */ /* 0x000fe20000400000 */
[----:B------:R-:W-:Y:S02]  /*1f30*/  IMAD.U32 R154, RZ, RZ, UR4 ;  /* 0x00000004ff9a7e24 */ /* 0x000fe4000f8e00ff */
[----:B------:R-:W-:Y:S02]  /*1f40*/  IMAD.U32 R155, RZ, RZ, UR5 ;  /* 0x00000005ff9b7e24 */ /* 0x000fe4000f8e00ff */
[----:B------:R-:W-:Y:S01]  /*1f50*/  FFMA R164, R89, R0, R162 ;  /* 0x0000000059a47223 */ /* 0x000fe200000000a2 */
[----:B------:R-:W-:-:S04]  /*1f60*/  IMAD.WIDE.U32 R156, R10, UR8, R154 ;  /* 0x000000080a9c7c25 */ /* 0x000fc8000f8e009a */
[----:B------:R-:W-:Y:S01]  /*1f70*/  IMAD.IADD R89, R163, 0x1, R157 ;  /* 0x00000001a3597824 */ /* 0x000fe200078e029d */
[----:B------:R-:W-:Y:S02]  /*1f80*/  IADD3 R162, P2, R14, R156, RZ ;  /* 0x0000009c0ea27210 */ /* 0x000fe40007f5e0ff */
[----:B------:R-:W-:-:S03]  /*1f90*/  F2FP.BF16.F32.PACK_AB R163, RZ, R164 ;  /* 0x000000a4ffa3723e */ /* 0x000fc600000010ff */
[----:B------:R-:W-:Y:S01]  /*1fa0*/  IMAD.X R157, R89, 0x1, R17, P2 ;  /* 0x00000001599d7824 */ /* 0x000fe200010e0611 */
[C---:B------:R-:W-:Y:S01]  /*1fb0*/  LEA R164, P2, R162.reuse, UR10, 0x1 ;  /* 0x0000000aa2a47c11 */ /* 0x040fe2000f8408ff */
[----:B------:R2:W-:Y:S03]  /*1fc0*/  @P1 STG.E.U16 desc[UR12][R22.64+0x2], R163 ;  /* 0x000002a316001986 */ /* 0x0005e6000c10150c */
[----:B0-----:R-:W-:-:S05]  /*1fd0*/  LEA.HI.X R165, R162, UR11, R157, 0x1, P2 ;  /* 0x0000000ba2a57c11 */ /* 0x001fca00090f0c9d */
[----:B------:R0:W3:Y:S01]  /*1fe0*/  @P0 LDG.E.LTC128B.U16 R161, desc[UR12][R164.64] ;  /* 0x0000000ca4a10981 */ /* 0x0000e2000c1e1520 */
[----:B------:R-:W-:Y:S01]  /*1ff0*/  IADD3 R156, P1, R18, R156, RZ ;  /* 0x0000009c129c7210 */ /* 0x000fe20007f3e0ff */
[----:B------:R-:W-:Y:S04]  /*2000*/  BSSY B0, `(.L_x_25) ;  /* 0x0000014000007945 */ /* 0x000fe80003800000 */
[----:B------:R-:W-:Y:S02]  /*2010*/  IMAD.X R157, R89, 0x1, R21, P1 ;  /* 0x00000001599d7824 */ /* 0x000fe400008e0615 */
[----:B------:R-:W-:-:S04]  /*2020*/  IMAD.WIDE.U32 R156, R4, UR6, R156 ;  /* 0x00000006049c7c25 */ /* 0x000fc8000f8e009c */
[----:B0-----:R-:W-:Y:S01]  /*2030*/  IMAD.IADD R164, R158, 0x1, R157 ;  /* 0x000000019ea47824 */ /* 0x001fe200078e029d */
[----:B------:R-:W-:-:S04]  /*2040*/  IADD3 R157, P2, P3, R6, R156, R12 ;  /* 0x0000009c069d7210 */ /* 0x000fc80007b5e00c */
[----:B------:R-:W-:Y:S02]  /*2050*/  IADD3.X R164, R3, R164, R13, P2, P3 ;  /* 0x000000a403a47210 */ /* 0x000fe400017e640d */
[----:B------:R-:W-:Y:S02]  /*2060*/  ISETP.GT.AND P2, PT, R5, 0x8, P4 ;  /* 0x000000080500780c */ /* 0x000fe40002744270 */
[----:B------:R-:W-:-:S04]  /*2070*/  LEA R156, P3, R157, UR10, 0x1 ;  /* 0x0000000a9d9c7c11 */ /* 0x000fc8000f8608ff */
[----:B------:R-:W-:Y:S01]  /*2080*/  LEA.HI.X R157, R157, UR11, R164, 0x1, P3 ;  /* 0x0000000b9d9d7c11 */ /* 0x000fe200098f0ca4 */
[----:B---3--:R-:W-:-:S04]  /*2090*/  IMAD.U32 R89, R161, 0x10000, RZ ;  /* 0x00010000a1597824 */ /* 0x008fc800078e00ff */
[----:B------:R-:W-:Y:S01]  /*20a0*/  FMUL R162, R89, R2 ;  /* 0x0000000259a27220 */ /* 0x000fe20000400000 */
[C---:B------:R-:W-:Y:S01]  /*20b0*/  IMAD.SHL.U32 R89, R159.reuse, 0x2, RZ ;  /* 0x000000029f597824 */ /* 0x040fe200078e00ff */
[----:B------:R-:W-:Y:S02]  /*20c0*/  SHF.L.U64.HI R159, R159, 0x1, R160 ;  /* 0x000000019f9f7819 */ /* 0x000fe400000102a0 */
[----:B------:R-:W-:Y:S02]  /*20d0*/  FFMA R90, R90, R0, R162 ;  /* 0x000000005a5a7223 */ /* 0x000fe400000000a2 */
[----:B------:R-:W-:-:S03]  /*20e0*/  IADD3 R162, P1, R89, R22, RZ ;  /* 0x0000001659a27210 */ /* 0x000fc60007f3e0ff */
[----:B------:R-:W-:Y:S02]  /*20f0*/  F2FP.BF16.F32.PACK_AB R90, RZ, R90 ;  /* 0x0000005aff5a723e */ /* 0x000fe400000010ff */
[----:B--2---:R-:W-:-:S05]  /*2100*/  IMAD.X R163, R159, 0x1, R23, P1 ;  /* 0x000000019fa37824 */ /* 0x004fca00008e0617 */
[----:B------:R0:W-:Y:S01]  /*2110*/  @P0 STG.E.U16 desc[UR12][R162.64], R90 ;  /* 0x0000005aa2000986 */ /* 0x0001e2000c10150c */
[----:B------:R-:W-:Y:S05]  /*2120*/  @!P2 BRA `(.L_x_26) ;  /* 0x000000000004a947 */ /* 0x000fea0003800000 */
[----:B------:R2:W5:Y:S02]  /*2130*/  LDG.E.LTC128B.U16 R161, desc[UR12][R156.64+0x2] ;  /* 0x0000020c9ca17981 */ /* 0x000564000c1e1520 */
.L_x_26:
[----:B------:R-:W-:Y:S05]  /*2140*/  BSYNC B0 ;  /* 0x0000000000007941 */ /* 0x000fea0003800000 */
.L_x_25:
[----:B-----5:R-:W-:Y:S01]  /*2150*/  IMAD.U32 R165, R161, 0x10000, RZ ;  /* 0x00010000a1a57824 */ /* 0x020fe200078e00ff */
[----:B------:R-:W-:Y:S01]  /*2160*/  ISETP.GT.AND P4, PT, R7, 0x8, PT ;  /* 0x000000080700780c */ /* 0x000fe20003f84270 */
[----:B------:R-:W-:Y:S01]  /*2170*/  BSSY B0, `(.L_x_27) ;  /* 0x000000d000007945 */ /* 0x000fe20003800000 */
[----:B------:R-:W-:Y:S01]  /*2180*/  LOP3.LUT R88, R88, 0xfffffffb, RZ, 0xc0, !PT ;  /* 0xfffffffb58587812 */ /* 0x000fe200078ec0ff */
[----:B0-----:R-:W-:Y:S01]  /*2190*/  FMUL R90, R165, R2 ;  /* 0x00000002a55a7220 */ /* 0x001fe20000400000 */
[----:B------:R-:W-:-:S03]  /*21a0*/  ISETP.GT.AND P0, PT, R5, RZ, P4 ;  /* 0x000000ff0500720c */ /* 0x000fc60002704270 */
[----:B------:R-:W-:Y:S01]  /*21b0*/  FFMA R90, R91, R0, R90 ;  /* 0x000000005b5a7223 */ /* 0x000fe2000000005a */
[----:B------:R-:W-:-:S04]  /*21c0*/  @P2 IMAD.MOV.U32 R91, RZ, RZ, R163 ;  /* 0x000000ffff5b2224 */ /* 0x000fc800078e00a3 */
[----:B------:R-:W-:Y:S02]  /*21d0*/  F2FP.BF16.F32.PACK_AB R90, RZ, R90 ;  /* 0x0000005aff5a723e */ /* 0x000fe400000010ff */
[----:B------:R-:W-:Y:S02]  /*21e0*/  @P4 LOP3.LUT R88, R88, 0x4, RZ, 0xfc, !PT ;  /* 0x0000000458584812 */ /* 0x000fe400078efcff */
[----:B------:R-:W-:Y:S01]  /*21f0*/  PRMT R160, R90, 0x7610, R160 ;  /* 0x000076105aa07816 */ /* 0x000fe200000000a0 */
[----:B------:R-:W-:-:S05]  /*2200*/  @P2 IMAD.MOV.U32 R90, RZ, RZ, R162 ;  /* 0x000000ffff5a2224 */ /* 0x000fca00078e00a2 */
[----:B------:R0:W-:Y:S01]  /*2210*/  @P2 STG.E.U16 desc[UR12][R90.64+0x2], R160 ;  /* 0x000002a05a002986 */ /* 0x0001e2000c10150c */
[----:B------:R-:W-:Y:S05]  /*2220*/  @!P0 BRA `(.L_x_28) ;  /* 0x0000000000048947 */ /* 0x000fea0003800000 */
[----:B------:R3:W5:Y:S02]  /*2230*/  LDG.E.LTC128B.U16 R161, desc[UR12][R152.64+0x10] ;  /* 0x0000100c98a17981 */ /* 0x000764000c1e1520 */
.L_x_28:
[----:B------:R-:W-:Y:S05]  /*2240*/  BSYNC B0 ;  /* 0x0000000000007941 */ /* 0x000fea0003800000 */
.L_x_27:
[----:B0----5:R-:W-:Y:S01]  /*2250*/  IMAD.U32 R91, R161, 0x10000, RZ ;  /* 0x00010000a15b7824 */ /* 0x021fe200078e00ff */
[----:B------:R-:W-:Y:S01]  /*2260*/  ISETP.GT.AND P3, PT, R7, 0x9, PT ;  /* 0x000000090700780c */ /* 0x000fe20003f64270 */
[----:B------:R-:W-:Y:S01]  /*2270*/  BSSY B0, `(.L_x_29) ;  /* 0x000000b000007945 */ /* 0x000fe20003800000 */
[----:B------:R-:W-:Y:S01]  /*2280*/  LOP3.LUT R88, R88, 0xfffffff7, RZ, 0xc0, !PT ;  /* 0xfffffff758587812 */ /* 0x000fe200078ec0ff */
[----:B------:R-:W-:Y:S01]  /*2290*/  FMUL R91, R91, R2 ;  /* 0x000000025b5b7220 */ /* 0x000fe20000400000 */
[----:B------:R-:W-:Y:S02]  /*22a0*/  ISETP.GT.AND P1, PT, R5, RZ, P3 ;  /* 0x000000ff0500720c */ /* 0x000fe40001f24270 */
[----:B------:R-:W-:Y:S01]  /*22b0*/  PRMT R90, R161, 0x7610, R90 ;  /* 0x00007610a15a7816 */ /* 0x000fe2000000005a */
[----:B------:R-:W-:-:S05]  /*22c0*/  FFMA R91, R92, R0, R91 ;  /* 0x000000005c5b7223 */ /* 0x000fca000000005b */
[----:B------:R-:W-:Y:S02]  /*22d0*/  F2FP.BF16.F32.PACK_AB R91, RZ, R91 ;  /* 0x0000005bff5b723e */ /* 0x000fe400000010ff */
[----:B------:R-:W-:-:S03]  /*22e0*/  @P3 LOP3.LUT R88, R88, 0x8, RZ, 0xfc, !PT ;  /* 0x0000000858583812 */ /* 0x000fc600078efcff */
[----:B------:R0:W-:Y:S01]  /*22f0*/  @P0 STG.E.U16 desc[UR12][R22.64+0x10], R91 ;  /* 0x0000105b16000986 */ /* 0x0001e2000c10150c */
[----:B------:R-:W-:Y:S05]  /*2300*/  @!P1 BRA `(.L_x_30) ;  /* 0x0000000000049947 */ /* 0x000fea0003800000 */
[----:B------:R4:W5:Y:S02]  /*2310*/  LDG.E.LTC128B.U16 R90, desc[UR12][R152.64+0x12] ;  /* 0x0000120c985a7981 */ /* 0x000964000c1e1520 */
.L_x_30:
[----:B------:R-:W-:Y:S05]  /*2320*/  BSYNC B0 ;  /* 0x0000000000007941 */ /* 0x000fea0003800000 */
.L_x_29:
[----:B0----5:R-:W-:Y:S01]  /*2330*/  IMAD.U32 R91, R90, 0x10000, RZ ;  /* 0x000100005a5b7824 */ /* 0x021fe200078e00ff */
[----:B------:R-:W-:Y:S03]  /*2340*/  BSSY B0, `(.L_x_31) ;  /* 0x000000e000007945 */ /* 0x000fe60003800000 */
[----:B------:R-:W-:Y:S01]  /*2350*/  FMUL R92, R91, R2 ;  /* 0x000000025b5c7220 */ /* 0x000fe20000400000 */
[----:B------:R-:W-:-:S03]  /*2360*/  IADD3 R91, P0, R10, 0x40, RZ ;  /* 0x000000400a5b7810 */ /* 0x000fc60007f1e0ff */
[----:B------:R-:W-:Y:S02]  /*2370*/  FFMA R92, R93, R0, R92 ;  /* 0x000000005d5c7223 */ /* 0x000fe4000000005c */
[----:B------:R-:W-:Y:S01]  /*2380*/  IMAD.X R10, RZ, RZ, R11, P0 ;  /* 0x000000ffff0a7224 */ /* 0x000fe200000e060b */
[----:B------:R-:W-:Y:S01]  /*2390*/  ISETP.GT.AND P0, PT, R5, 0x8, P4 ;  /* 0x000000080500780c */ /* 0x000fe20002704270 */
[----:B------:R-:W-:Y:S01]  /*23a0*/  @P1 IMAD.MOV.U32 R11, RZ, RZ, R23 ;  /* 0x000000ffff0b1224 */ /* 0x000fe200078e0017 */
[----:B------:R-:W-:-:S04]  /*23b0*/  F2FP.BF16.F32.PACK_AB R92, RZ, R92 ;  /* 0x0000005cff5c723e */ /* 0x000fc800000010ff */
[----:B------:R-:W-:Y:S01]  /*23c0*/  PRMT R93, R92, 0x7610, R93 ;  /* 0x000076105c5d7816 */ /* 0x000fe2000000005d */
[----:B------:R-:W-:Y:S02]  /*23d0*/  IMAD R92, R10, UR8, RZ ;  /* 0x000000080a5c7c24 */ /* 0x000fe4000f8e02ff */
[----:B------:R-:W-:-:S05]  /*23e0*/  @P1 IMAD.MOV.U32 R10, RZ, RZ, R22 ;  /* 0x000000ffff0a1224 */ /* 0x000fca00078e0016 */
[----:B------:R0:W-:Y:S01]  /*23f0*/  @P1 STG.E.U16 desc[UR12][R10.64+0x12], R93 ;  /* 0x0000125d0a001986 */ /* 0x0001e2000c10150c */
[----:B------:R-:W-:Y:S05]  /*2400*/  @!P0 BRA `(.L_x_32) ;  /* 0x0000000000048947 */ /* 0x000fea0003800000 */
[----:B------:R0:W5:Y:S02]  /*2410*/  LDG.E.LTC128B.U16 R90, desc[UR12][R156.64+0x10] ;  /* 0x0000100c9c5a7981 */ /* 0x000164000c1e1520 */
.L_x_32:
[----:B------:R-:W-:Y:S05]  /*2420*/  BSYNC B0 ;  /* 0x0000000000007941 */ /* 0x000fea0003800000 */
.L_x_31:
[----:B0----5:R-:W-:Y:S01]  /*2430*/  IMAD.U32 R93, R90, 0x10000, RZ ;  /* 0x000100005a5d7824 */ /* 0x021fe200078e00ff */
[----:B------:R-:W-:Y:S01]  /*2440*/  ISETP.GT.AND P1, PT, R5, 0x8, P3 ;  /* 0x000000080500780c */ /* 0x000fe20001f24270 */
[----:B------:R-:W-:Y:S01]  /*2450*/  IMAD R19, R91, UR9, R92 ;  /* 0x000000095b137c24 */ /* 0x000fe2000f8e025c */
[----:B------:R-:W-:Y:S01]  /*2460*/  BSSY B0, `(.L_x_33) ;  /* 0x0000015000007945 */ /* 0x000fe20003800000 */
[----:B------:R-:W-:Y:S01]  /*2470*/  FMUL R93, R93, R2 ;  /* 0x000000025d5d7220 */ /* 0x000fe20000400000 */
[----:B------:R-:W-:-:S04]  /*2480*/  IMAD.WIDE.U32 R10, R91, UR8, R20 ;  /* 0x000000085b0a7c25 */ /* 0x000fc8000f8e0014 */
[----:B------:R-:W-:Y:S01]  /*2490*/  FFMA R93, R94, R0, R93 ;  /* 0x000000005e5d7223 */ /* 0x000fe2000000005d */
[----:B------:R-:W-:-:S04]  /*24a0*/  IMAD.WIDE.U32 R154, R91, UR8, R154 ;  /* 0x000000085b9a7c25 */ /* 0x000fc8000f8e009a */
[----:B------:R-:W-:Y:S01]  /*24b0*/  F2FP.BF16.F32.PACK_AB R93, RZ, R93 ;  /* 0x0000005dff5d723e */ /* 0x000fe200000010ff */
[----:B------:R-:W-:Y:S01]  /*24c0*/  IMAD.IADD R11, R19, 0x1, R11 ;  /* 0x00000001130b7824 */ /* 0x000fe200078e020b */
[----:B------:R-:W-:Y:S01]  /*24d0*/  IADD3 R20, P2, R18, R154, RZ ;  /* 0x0000009a12147210 */ /* 0x000fe20007f5e0ff */
[----:B------:R-:W-:Y:S01]  /*24e0*/  @P0 IMAD.MOV.U32 R92, RZ, RZ, R162 ;  /* 0x000000ffff5c0224 */ /* 0x000fe200078e00a2 */
[----:B------:R-:W-:Y:S01]  /*24f0*/  PRMT R18, R93, 0x7610, R18 ;  /* 0x000076105d127816 */ /* 0x000fe20000000012 */
[----:B------:R-:W-:Y:S02]  /*2500*/  @P0 IMAD.MOV.U32 R93, RZ, RZ, R163 ;  /* 0x000000ffff5d0224 */ /* 0x000fe400078e00a3 */
[----:B------:R-:W-:Y:S02]  /*2510*/  IMAD.IADD R161, R19, 0x1, R155 ;  /* 0x0000000113a17824 */ /* 0x000fe400078e029b */
[----:B------:R-:W-:Y:S01]  /*2520*/  IMAD.WIDE.U32 R10, R4, UR6, R10 ;  /* 0x00000006040a7c25 */ /* 0x000fe2000f8e000a */
[----:B------:R0:W-:Y:S03]  /*2530*/  @P0 STG.E.U16 desc[UR12][R92.64+0x10], R18 ;  /* 0x000010125c000986 */ /* 0x0001e6000c10150c */
[----:B------:R-:W-:Y:S01]  /*2540*/  IMAD.X R21, R161, 0x1, R21, P2 ;  /* 0x00000001a1157824 */ /* 0x000fe200010e0615 */
[----:B------:R-:W-:Y:S01]  /*2550*/  IADD3 R10, P0, P2, R6, R10, R12 ;  /* 0x0000000a060a7210 */ /* 0x000fe20007a1e00c */
[----:B------:R-:W-:-:S02]  /*2560*/  IMAD.IADD R11, R158, 0x1, R11 ;  /* 0x000000019e0b7824 */ /* 0x000fc400078e020b */
[----:B------:R-:W-:-:S03]  /*2570*/  IMAD.WIDE.U32 R20, R4, UR6, R20 ;  /* 0x0000000604147c25 */ /* 0x000fc6000f8e0014 */
[----:B------:R-:W-:Y:S01]  /*2580*/  IADD3.X R11, R3, R11, R13, P0, P2 ;  /* 0x0000000b030b7210 */ /* 0x000fe200007e440d */
[----:B------:R-:W-:Y:S06]  /*2590*/  @!P1 BRA `(.L_x_34) ;  /* 0x0000000000049947 */ /* 0x000fec0003800000 */
[----:B------:R0:W5:Y:S02]  /*25a0*/  LDG.E.LTC128B.U16 R90, desc[UR12][R156.64+0x12] ;  /* 0x0000120c9c5a7981 */ /* 0x000164000c1e1520 */
.L_x_34:
[----:B------:R-:W-:Y:S05]  /*25b0*/  BSYNC B0 ;  /* 0x0000000000007941 */ /* 0x000fea0003800000 */
.L_x_33:
[----:B-----5:R-:W-:Y:S01]  /*25c0*/  IMAD.U32 R165, R90, 0x10000, RZ ;  /* 0x000100005aa57824 */ /* 0x020fe200078e00ff */
[----:B------:R-:W-:Y:S01]  /*25d0*/  IADD3 R6, P0, P2, R6, R20, R12 ;  /* 0x0000001406067210 */ /* 0x000fe20007a1e00c */
[----:B------:R-:W-:Y:S01]  /*25e0*/  IMAD.IADD R12, R158, 0x1, R21 ;  /* 0x000000019e0c7824 */ /* 0x000fe200078e0215 */
[----:B0-----:R-:W-:Y:S01]  /*25f0*/  SHF.L.U64.HI R93, R9, 0x1, R8 ;  /* 0x00000001095d7819 */ /* 0x001fe20000010208 */
[----:B------:R-:W-:Y:S01]  /*2600*/  FMUL R4, R165, R2 ;  /* 0x00000002a5047220 */ /* 0x000fe20000400000 */
[----:B------:R-:W-:Y:S01]  /*2610*/  IMAD.SHL.U32 R21, R9, 0x2, RZ ;  /* 0x0000000209157824 */ /* 0x000fe200078e00ff */
[----:B------:R-:W-:Y:S01]  /*2620*/  ISETP.GT.AND P3, PT, R7, 0x10, PT ;  /* 0x000000100700780c */ /* 0x000fe20003f64270 */
[----:B------:R-:W-:Y:S01]  /*2630*/  BSSY B0, `(.L_x_35) ;  /* 0x000000e000007945 */ /* 0x000fe20003800000 */
[----:B------:R-:W-:Y:S01]  /*2640*/  FFMA R4, R95, R0, R4 ;  /* 0x000000005f047223 */ /* 0x000fe20000000004 */
[----:B------:R-:W-:Y:S01]  /*2650*/  IADD3.X R3, R3, R12, R13, P0, P2 ;  /* 0x0000000c03037210 */ /* 0x000fe200007e440d */
[----:B------:R-:W-:Y:S01]  /*2660*/  @P1 IMAD.MOV.U32 R12, RZ, RZ, R162 ;  /* 0x000000ffff0c1224 */ /* 0x000fe200078e00a2 */
[----:B------:R-:W-:Y:S01]  /*2670*/  IADD3 R8, P0, P2, R89, R22, R21 ;  /* 0x0000001659087210 */ /* 0x000fe20007a1e015 */
[----:B------:R-:W-:Y:S01]  /*2680*/  @P1 IMAD.MOV.U32 R13, RZ, RZ, R163 ;  /* 0x000000ffff0d1224 */ /* 0x000fe200078e00a3 */
[----:B------:R-:W-:-:S02]  /*2690*/  F2FP.BF16.F32.PACK_AB R4, RZ, R4 ;  /* 0x00000004ff04723e */ /* 0x000fc400000010ff */
[----:B------:R-:W-:Y:S02]  /*26a0*/  IADD3.X R9, R159, R23, R93, P0, P2 ;  /* 0x000000179f097210 */ /* 0x000fe400007e445d */
[----:B------:R-:W-:Y:S01]  /*26b0*/  ISETP.GT.AND P0, PT, R5, RZ, P3 ;  /* 0x000000ff0500720c */ /* 0x000fe20001f04270 */
[----:B------:R0:W-:Y:S01]  /*26c0*/  @P1 STG.E.U16 desc[UR12][R12.64+0x12], R4 ;  /* 0x000012040c001986 */ /* 0x0001e2000c10150c */
[----:B------:R-:W-:-:S04]  /*26d0*/  LOP3.LUT R88, R88, 0xffffffef, RZ, 0xc0, !PT ;  /* 0xffffffef58587812 */ /* 0x000fc800078ec0ff */
[----:B------:R-:W-:-:S07]  /*26e0*/  @P3 LOP3.LUT R88, R88, 0x10, RZ, 0xfc, !PT ;  /* 0x0000001058583812 */ /* 0x000fce00078efcff */
[----:B0-----:R-:W-:Y:S05]  /*26f0*/  @!P0 BRA `(.L_x_36) ;  /* 0x0000000000048947 */ /* 0x001fea0003800000 */
[----:B------:R0:W5:Y:S02]  /*2700*/  LDG.E.LTC128B.U16 R90, desc[UR12][R152.64+0x20] ;  /* 0x0000200c985a7981 */ /* 0x000164000c1e1520 */
.L_x_36:
[----:B------:R-:W-:Y:S05]  /*2710*/  BSYNC B0 ;  /* 0x0000000000007941 */ /* 0x000fea0003800000 */
.L_x_35:
[----:B-----5:R-:W-:Y:S01]  /*2720*/  IMAD.U32 R13, R90, 0x10000, RZ ;  /* 0x000100005a0d7824 */ /* 0x020fe200078e00ff */
[----:B------:R-:W-:Y:S01]  /*2730*/  ISETP.GT.AND P1, PT, R7, 0x11, PT ;  /* 0x000000110700780c */ /* 0x000fe20003f24270 */
[----:B------:R-:W-:Y:S01]  /*2740*/  @P0 IMAD.MOV.U32 R12, RZ, RZ, R22 ;  /* 0x000000ffff0c0224 */ /* 0x000fe200078e0016 */
[----:B------:R-:W-:Y:S01]  /*2750*/  LOP3.LUT R88, R88, 0xffffffbf, RZ, 0xc0, !PT ;  /* 0xffffffbf58587812 */ /* 0x000fe200078ec0ff */
[----:B------:R-:W-:Y:S01]  /*2760*/  FMUL R13, R13, R2 ;  /* 0x000000020d0d7220 */ /* 0x000fe20000400000 */
[----:B------:R-:W-:Y:S03]  /*2770*/  BSSY B0, `(.L_x_37) ;  /* 0x000000a000007945 */ /* 0x000fe60003800000 */
[----:B------:R-:W-:-:S05]  /*2780*/  FFMA R13, R96, R0, R13 ;  /* 0x00000000600d7223 */ /* 0x000fca000000000d */
[----:B------:R-:W-:Y:S02]  /*2790*/  F2FP.BF16.F32.PACK_AB R13, RZ, R13 ;  /* 0x0000000dff0d723e */ /* 0x000fe400000010ff */
[----:B------:R-:W-:Y:S02]  /*27a0*/  @P1 LOP3.LUT R88, R88, 0x40, RZ, 0xfc, !PT ;  /* 0x0000004058581812 */ /* 0x000fe400078efcff */
[----:B------:R-:W-:Y:S01]  /*27b0*/  PRMT R4, R13, 0x7610, R4 ;  /* 0x000076100d047816 */ /* 0x000fe20000000004 */
[----:B------:R-:W-:-:S05]  /*27c0*/  @P0 IMAD.MOV.U32 R13, RZ, RZ, R23 ;  /* 0x000000ffff0d0224 */ /* 0x000fca00078e0017 */
[----:B------:R0:W-:Y:S01]  /*27d0*/  @P0 STG.E.U16 desc[UR12][R12.64+0x20], R4 ;  /* 0x000020040c000986 */ /* 0x0001e2000c10150c */
[----:B------:R-:W-:-:S13]  /*27e0*/  ISETP.GT.AND P0, PT, R5, RZ, P1 ;  /* 0x000000ff0500720c */ /* 0x000fda0000f04270 */
[----:B0-----:R-:W-:Y:S05]  /*27f0*/  @!P0 BRA `(.L_x_38) ;  /* 0x0000000000048947 */ /* 0x001fea0003800000 */
[----:B------:R0:W5:Y:S02]  /*2800*/  LDG.E.LTC128B.U16 R90, desc[UR12][R152.64+0x22] ;  /* 0x0000220c985a7981 */ /* 0x000164000c1e1520 */
.L_x_38:
[----:B------:R-:W-:Y:S05]  /*2810*/  BSYNC B0 ;  /* 0x0000000000007941 */ /* 0x000fea0003800000 */
.L_x_37:
[----:B-----5:R-:W-:Y:S01]  /*2820*/  IMAD.U32 R13, R90, 0x10000, RZ ;  /* 0x000100005a0d7824 */ /* 0x020fe200078e00ff */
[----:B------:R-:W-:Y:S01]  /*2830*/  BSSY B0, `(.L_x_39) ;  /* 0x000000c000007945 */ /* 0x000fe20003800000 */
[----:B------:R-:W-:Y:S02]  /*2840*/  @P0 IMAD.MOV.U32 R12, RZ, RZ, R22 ;  /* 0x000000ffff0c0224 */ /* 0x000fe400078e0016 */
[----:B------:R-:W-:Y:S01]  /*2850*/  FMUL R4, R13, R2 ;  /* 0x000000020d047220 */ /* 0x000fe20000400000 */
[----:B------:R-:W-:-:S03]  /*2860*/  @P0 IMAD.MOV.U32 R13, RZ, RZ, R23 ;  /* 0x000000ffff0d0224 */ /* 0x000fc600078e0017 */
[----:B------:R-:W-:-:S05]  /*2870*/  FFMA R4, R97, R0, R4 ;  /* 0x0000000061047223 */ /* 0x000fca0000000004 */
[----:B------:R-:W-:-:S04]  /*2880*/  F2FP.BF16.F32.PACK_AB R4, RZ, R4 ;  /* 0x00000004ff04723e */ /* 0x000fc800000010ff */
[----:B------:R-:W-:Y:S02]  /*2890*/  PRMT R18, R4, 0x7610, R18 ;  /* 0x0000761004127816 */ /* 0x000fe40000000012 */
[----:B------:R-:W-:-:S03]  /*28a0*/  PRMT R4, R90, 0x7610, R4 ;  /* 0x000076105a047816 */ /* 0x000fc60000000004 */
[----:B------:R0:W-:Y:S01]  /*28b0*/  @P0 STG.E.U16 desc[UR12][R12.64+0x22], R18 ;  /* 0x000022120c000986 */ /* 0x0001e2000c10150c */
[----:B------:R-:W-:-:S13]  /*28c0*/  ISETP.GT.AND P0, PT, R5, 0x8, P3 ;  /* 0x000000080500780c */ /* 0x000fda0001f04270 */
[----:B0-----:R-:W-:Y:S05]  /*28d0*/  @!P0 BRA `(.L_x_40) ;  /* 0x0000000000048947 */ /* 0x001fea0003800000 */
[----:B------:R0:W5:Y:S02]  /*28e0*/  LDG.E.LTC128B.U16 R4, desc[UR12][R156.64+0x20] ;  /* 0x0000200c9c047981 */ /* 0x000164000c1e1520 */
.L_x_40:
[----:B------:R-:W-:Y:S05]  /*28f0*/  BSYNC B0 ;  /* 0x0000000000007941 */ /* 0x000fea0003800000 */
.L_x_39:
[----:B-----5:R-:W-:Y:S01]  /*2900*/  IMAD.U32 R13, R4, 0x10000, RZ ;  /* 0x00010000040d7824 */ /* 0x020fe200078e00ff */
[----:B------:R-:W-:Y:S01]  /*2910*/  BSSY B0, `(.L_x_41) ;  /* 0x000000b000007945 */ /* 0x000fe20003800000 */
[----:B------:R-:W-:Y:S02]  /*2920*/  @P0 IMAD.MOV.U32 R12, RZ, RZ, R162 ;  /* 0x000000ffff0c0224 */ /* 0x000fe400078e00a2 */
[----:B------:R-:W-:-:S04]  /*2930*/  FMUL R13, R13, R2 ;  /* 0x000000020d0d7220 */ /* 0x000fc80000400000 */
[----:B------:R-:W-:-:S05]  /*2940*/  FFMA R13, R98, R0, R13 ;  /* 0x00000000620d7223 */ /* 0x000fca000000000d */
[----:B------:R-:W-:-:S04]  /*2950*/  F2FP.BF16.F32.PACK_AB R13, RZ, R13 ;  /* 0x0000000dff0d723e */ /* 0x000fc800000010ff */
[----:B------:R-:W-:Y:S01]  /*2960*/  PRMT R18, R13, 0x7610, R18 ;  /* 0x000076100d127816 */ /* 0x000fe20000000012 */
[----:B------:R-:W-:-:S05]  /*2970*/  @P0 IMAD.MOV.U32 R13, RZ, RZ, R163 ;  /* 0x000000ffff0d0224 */ /* 0x000fca00078e00a3 */
[----:B------:R0:W-:Y:S01]  /*2980*/  @P0 STG.E.U16 desc[UR12][R12.64+0x20], R18 ;  /* 0x000020120c000986 */ /* 0x0001e2000c10150c */
[----:B------:R-:W-:-:S13]  /*2990*/  ISETP.GT.AND P0, PT, R5, 0x8, P1 ;  /* 0x000000080500780c */ /* 0x000fda0000f04270 */
[----:B0-----:R-:W-:Y:S05]  /*29a0*/  @!P0 BRA `(.L_x_42) ;  /* 0x0000000000048947 */ /* 0x001fea0003800000 */
[----:B------:R0:W5:Y:S02]  /*29b0*/  LDG.E.LTC128B.U16 R4, desc[UR12][R156.64+0x22] ;  /* 0x0000220c9c047981 */ /* 0x000164000c1e1520 */
.L_x_42:
[----:B------:R-:W-:Y:S05]  /*29c0*/  BSYNC B0 ;  /* 0x0000000000007941 */ /* 0x000fea0003800000 */
.L_x_41:
        /* <DEDUP_REMOVED lines=10> */
[----:B------:R-:W-:-:S04]  /*2a70*/  IMAD.WIDE.U32 R12, R91, UR8, R16 ;  /* 0x000000085b0c7c25 */ /* 0x000fc8000f8e0010 */
[----:B------:R-:W-:Y:S02]  /*2a80*/  @P0 IMAD.MOV.U32 R91, RZ, RZ, R163 ;  /* 0x000000ffff5b0224 */ /* 0x000fe400078e00a3 */
[----:B------:R-:W-:-:S03]  /*2a90*/  IMAD.IADD R19, R13, 0x1, R19 ;  /* 0x000000010d137824 */ /* 0x000fc600078e0213 */
[----:B------:R0:W-:Y:S01]  /*2aa0*/  @P0 STG.E.U16 desc[UR12][R90.64+0x22], R20 ;  /* 0x000022145a000986 */ /* 0x0001e2000c10150c */
[----:B------:R-:W-:-:S04]  /*2ab0*/  LEA R18, P0, R12, UR10, 0x1 ;  /* 0x0000000a0c127c11 */ /* 0x000fc8000f8008ff */
[----:B------:R-:W-:Y:S02]  /*2ac0*/  LEA.HI.X R19, R12, UR11, R19, 0x1, P0 ;  /* 0x0000000b0c137c11 */ /* 0x000fe400080f0c13 */
[----:B------:R-:W-:-:S04]  /*2ad0*/  LEA R12, P0, R10, UR10, 0x1 ;  /* 0x0000000a0a0c7c11 */ /* 0x000fc8000f8008ff */
[----:B------:R-:W-:Y:S02]  /*2ae0*/  LEA.HI.X R13, R10, UR11, R11, 0x1, P0 ;  /* 0x0000000b0a0d7c11 */ /* 0x000fe400080f0c0b */
[----:B------:R-:W-:-:S05]  /*2af0*/  IADD3 R15, P0, R14, R154, RZ ;  /* 0x0000009a0e0f7210 */ /* 0x000fca0007f1e0ff */
[----:B------:R-:W-:Y:S01]  /*2b00*/  IMAD.X R16, R161, 0x1, R17, P0 ;  /* 0x00000001a1107824 */ /* 0x000fe200000e0611 */
[----:B------:R-:W-:-:S04]  /*2b10*/  LEA R14, P0, R15, UR10, 0x1 ;  /* 0x0000000a0f0e7c11 */ /* 0x000fc8000f8008ff */
[----:B------:R-:W-:Y:S02]  /*2b20*/  LEA.HI.X R15, R15, UR11, R16, 0x1, P0 ;  /* 0x0000000b0f0f7c11 */ /* 0x000fe400080f0c10 */
[----:B------:R-:W-:-:S04]  /*2b30*/  LEA R10, P0, R6, UR10, 0x1 ;  /* 0x0000000a060a7c11 */ /* 0x000fc8000f8008ff */
[----:B------:R-:W-:Y:S02]  /*2b40*/  LEA.HI.X R11, R6, UR11, R3, 0x1, P0 ;  /* 0x0000000b060b7c11 */ /* 0x000fe400080f0c03 */
[----:B------:R-:W-:-:S13]  /*2b50*/  ISETP.GT.AND P0, PT, R5, RZ, P2 ;  /* 0x000000ff0500720c */ /* 0x000fda0001704270 */
[----:B0-----:R-:W-:Y:S05]  /*2b60*/  @!P0 BRA `(.L_x_44) ;  /* 0x0000000000048947 */ /* 0x001fea0003800000 */
[----:B------:R0:W5:Y:S02]  /*2b70*/  LDG.E.LTC128B.U16 R4, desc[UR12][R152.64+0x30] ;  /* 0x0000300c98047981 */ /* 0x000164000c1e1520 */
.L_x_44:
[----:B------:R-:W-:Y:S05]  /*2b80*/  BSYNC B0 ;  /* 0x0000000000007941 */ /* 0x000fea0003800000 */
.L_x_43:
[----:B-----5:R-:W-:Y:S01]  /*2b90*/  IMAD.U32 R3, R4, 0x10000, RZ ;  /* 0x0001000004037824 */ /* 0x020fe200078e00ff */
[----:B------:R-:W-:Y:S01]  /*2ba0*/  ISETP.GT.AND P1, PT, R7, 0x19, PT ;  /* 0x000000190700780c */ /* 0x000fe20003f24270 */
[----:B------:R-:W-:Y:S01]  /*2bb0*/  @P0 IMAD.MOV.U32 R16, RZ, RZ, R22 ;  /* 0x000000ffff100224 */ /* 0x000fe200078e0016 */
[----:B------:R-:W-:Y:S01]  /*2bc0*/  LOP3.LUT R88, R88, 0xfdffffff, RZ, 0xc0, !PT ;  /* 0xfdffffff58587812 */ /* 0x000fe200078ec0ff */
[----:B------:R-:W-:Y:S01]  /*2bd0*/  FMUL R3, R3, R2 ;  /* 0x0000000203037220 */ /* 0x000fe20000400000 */
[----:B------:R-:W-:Y:S01]  /*2be0*/  @P0 IMAD.MOV.U32 R17, RZ, RZ, R23 ;  /* 0x000000ffff110224 */ /* 0x000fe200078e0017 */
[----:B------:R-:W-:Y:S02]  /*2bf0*/  BSSY B0, `(.L_x_45) ;  /* 0x0000008000007945 */ /* 0x000fe40003800000 */
[----:B------:R-:W-:-:S05]  /*2c00*/  FFMA R3, R100, R0, R3 ;  /* 0x0000000064037223 */ /* 0x000fca0000000003 */
[----:B------:R-:W-:Y:S02]  /*2c10*/  F2FP.BF16.F32.PACK_AB R3, RZ, R3 ;  /* 0x00000003ff03723e */ /* 0x000fe400000010ff */
[----:B------:R-:W-:-:S03]  /*2c20*/  @P1 LOP3.LUT R88, R88, 0x2000000, RZ, 0xfc, !PT ;  /* 0x0200000058581812 */ /* 0x000fc600078efcff */
[----:B------:R0:W-:Y:S01]  /*2c30*/  @P0 STG.E.U16 desc[UR12][R16.64+0x30], R3 ;  /* 0x0000300310000986 */ /* 0x0001e2000c10150c */
[----:B------:R-:W-:-:S13]  /*2c40*/  ISETP.GT.AND P0, PT, R5, RZ, P1 ;  /* 0x000000ff0500720c */ /* 0x000fda0000f04270 */
[----:B0-----:R-:W-:Y:S05]  /*2c50*/  @!P0 BRA `(.L_x_46) ;  /* 0x0000000000048947 */ /* 0x001fea0003800000 */
[----:B------:R0:W5:Y:S02]  /*2c60*/  LDG.E.LTC128B.U16 R4, desc[UR12][R152.64+0x32] ;  /* 0x0000320c98047981 */ /* 0x000164000c1e1520 */
.L_x_46:
[----:B------:R-:W-:Y:S05]  /*2c70*/  BSYNC B0 ;  /* 0x0000000000007941 */ /* 0x000fea0003800000 */
.L_x_45:
[----:B-----5:R-:W-:Y:S01]  /*2c80*/  IMAD.U32 R3, R4, 0x10000, RZ ;  /* 0x0001000004037824 */ /* 0x020fe200078e00ff */
[----:B------:R-:W-:Y:S01]  /*2c90*/  BSSY B0, `(.L_x_47) ;  /* 0x000000a000007945 */ /* 0x000fe20003800000 */
[----:B------:R-:W-:Y:S02]  /*2ca0*/  @P0 IMAD.MOV.U32 R16, RZ, RZ, R22 ;  /* 0x000000ffff100224 */ /* 0x000fe400078e0016 */
[----:B------:R-:W-:Y:S01]  /*2cb0*/  FMUL R6, R3, R2 ;  /* 0x0000000203067220 */ /* 0x000fe20000400000 */
[----:B------:R-:W-:-:S03]  /*2cc0*/  @P0 IMAD.MOV.U32 R17, RZ, RZ, R23 ;  /* 0x000000ffff110224 */ /* 0x000fc600078e0017 */
[----:B------:R-:W-:-:S05]  /*2cd0*/  FFMA R6, R101, R0, R6 ;  /* 0x0000000065067223 */ /* 0x000fca0000000006 */
[----:B------:R-:W-:-:S05]  /*2ce0*/  F2FP.BF16.F32.PACK_AB R6, RZ, R6 ;  /* 0x00000006ff06723e */ /* 0x000fca00000010ff */
[----:B------:R0:W-:Y:S01]  /*2cf0*/  @P0 STG.E.U16 desc[UR12][R16.64+0x32], R6 ;  /* 0x0000320610000986 */ /* 0x0001e2000c10150c */
[----:B------:R-:W-:-:S13]  /*2d00*/  ISETP.GT.AND P0, PT, R5, 0x8, P2 ;  /* 0x000000080500780c */ /* 0x000fda0001704270 */
[----:B0-----:R-:W-:Y:S05]  /*2d10*/  @!P0 BRA `(.L_x_48) ;  /* 0x0000000000048947 */ /* 0x001fea0003800000 */
[----:B------:R0:W5:Y:S02]  /*2d20*/  LDG.E.LTC128B.U16 R4, desc[UR12][R156.64+0x30] ;  /* 0x0000300c9c047981 */ /* 0x000164000c1e1520 */
.L_x_48:
[----:B------:R-:W-:Y:S05]  /*2d30*/  BSYNC B0 ;  /* 0x0000000000007941 */ /* 0x000fea0003800000 */
.L_x_47:
        /* <DEDUP_REMOVED lines=11> */
.L_x_50:
[----:B------:R-:W-:Y:S05]  /*2df0*/  BSYNC B0 ;  /* 0x0000000000007941 */ /* 0x000fea0003800000 */
.L_x_49:
        /* <DEDUP_REMOVED lines=14> */
.L_x_52:
[----:B------:R-:W-:Y:S05]  /*2ee0*/  BSYNC B0 ;  /* 0x0000000000007941 */ /* 0x000fea0003800000 */
.L_x_51:
        /* <DEDUP_REMOVED lines=14> */
.L_x_54:
[----:B------:R-:W-:Y:S05]  /*2fd0*/  BSYNC B0 ;  /* 0x0000000000007941 */ /* 0x000fea0003800000 */
.L_x_53:
        /* <DEDUP_REMOVED lines=11> */
.L_x_56:
[----:B------:R-:W-:Y:S05]  /*3090*/  BSYNC B0 ;  /* 0x0000000000007941 */ /* 0x000fea0003800000 */
.L_x_55:
        /* <DEDUP_REMOVED lines=11> */
.L_x_58:
[----:B------:R-:W-:Y:S05]  /*3150*/  BSYNC B0 ;  /* 0x0000000000007941 */ /* 0x000fea0003800000 */
.L_x_57:
        /* <DEDUP_REMOVED lines=14> */
.L_x_60:
[----:B------:R-:W-:Y:S05]  /*3240*/  BSYNC B0 ;  /* 0x0000000000007941 */ /* 0x000fea0003800000 */
.L_x_59:
        /* <DEDUP_REMOVED lines=14> */
.L_x_62:
[----:B------:R-:W-:Y:S05]  /*3330*/  BSYNC B0 ;  /* 0x0000000000007941 */ /* 0x000fea0003800000 */
.L_x_61:
        /* <DEDUP_REMOVED lines=11> */
.L_x_64:
[----:B------:R-:W-:Y:S05]  /*33f0*/  BSYNC B0 ;  /* 0x0000000000007941 */ /* 0x000fea0003800000 */
.L_x_63:
        /* <DEDUP_REMOVED lines=11> */
.L_x_66:
[----:B------:R-:W-:Y:S05]  /*34b0*/  BSYNC B0 ;  /* 0x0000000000007941 */ /* 0x000fea0003800000 */
.L_x_65:
        /* <DEDUP_REMOVED lines=14> */
.L_x_68:
[----:B------:R-:W-:Y:S05]  /*35a0*/  BSYNC B0 ;  /* 0x0000000000007941 */ /* 0x000fea0003800000 */
.L_x_67:
        /* <DEDUP_REMOVED lines=14> */
.L_x_70:
[----:B------:R-:W-:Y:S05]  /*3690*/  BSYNC B0 ;  /* 0x0000000000007941 */ /* 0x000fea0003800000 */
.L_x_69:
        /* <DEDUP_REMOVED lines=11> */
.L_x_72:
[----:B------:R-:W-:Y:S05]  /*3750*/  BSYNC B0 ;  /* 0x0000000000007941 */ /* 0x000fea0003800000 */
.L_x_71:
        /* <DEDUP_REMOVED lines=11> */
.L_x_74:
[----:B------:R-:W-:Y:S05]  /*3810*/  BSYNC B0 ;  /* 0x0000000000007941 */ /* 0x000fea0003800000 */
.L_x_73:
        /* <DEDUP_REMOVED lines=14> */
.L_x_76:
[----:B------:R-:W-:Y:S05]  /*3900*/  BSYNC B0 ;  /* 0x0000000000007941 */ /* 0x000fea0003800000 */
.L_x_75:
        /* <DEDUP_REMOVED lines=14> */
.L_x_78:
[----:B------:R-:W-:Y:S05]  /*39f0*/  BSYNC B0 ;  /* 0x0000000000007941 */ /* 0x000fea0003800000 */
.L_x_77:
        /* <DEDUP_REMOVED lines=11> */
.L_x_80:
[----:B------:R-:W-:Y:S05]  /*3ab0*/  BSYNC B0 ;  /* 0x0000000000007941 */ /* 0x000fea0003800000 */
.L_x_79:
        /* <DEDUP_REMOVED lines=11> */
.L_x_82:
[----:B------:R-:W-:Y:S05]  /*3b70*/  BSYNC B0 ;  /* 0x0000000000007941 */ /* 0x000fea0003800000 */
.L_x_81:
        /* <DEDUP_REMOVED lines=14> */
.L_x_84:
[----:B------:R-:W-:Y:S05]  /*3c60*/  BSYNC B0 ;  /* 0x0000000000007941 */ /* 0x000fea0003800000 */
.L_x_83:
        /* <DEDUP_REMOVED lines=14> */
.L_x_86:
[----:B------:R-:W-:Y:S05]  /*3d50*/  BSYNC B0 ;  /* 0x0000000000007941 */ /* 0x000fea0003800000 */
.L_x_85:
        /* <DEDUP_REMOVED lines=11> */
.L_x_88:
[----:B------:R-:W-:Y:S05]  /*3e10*/  BSYNC B0 ;  /* 0x0000000000007941 */ /* 0x000fea0003800000 */
.L_x_87:
        /* <DEDUP_REMOVED lines=11> */
.L_x_90:
[----:B------:R-:W-:Y:S05]  /*3ed0*/  BSYNC B0 ;  /* 0x0000000000007941 */ /* 0x000fea0003800000 */
.L_x_89:
        /* <DEDUP_REMOVED lines=14> */
.L_x_92:
[----:B------:R-:W-:Y:S05]  /*3fc0*/  BSYNC B0 ;  /* 0x0000000000007941 */ /* 0x000fea0003800000 */
.L_x_91:
        /* <DEDUP_REMOVED lines=14> */
.L_x_94:
[----:B------:R-:W-:Y:S05]  /*40b0*/  BSYNC B0 ;  /* 0x0000000000007941 */ /* 0x000fea0003800000 */
.L_x_93:
        /* <DEDUP_REMOVED lines=11> */
.L_x_96:
[----:B------:R-:W-:Y:S05]  /*4170*/  BSYNC B0 ;  /* 0x0000000000007941 */ /* 0x000fea0003800000 */
.L_x_95:
        /* <DEDUP_REMOVED lines=11> */
.L_x_98:
[----:B------:R-:W-:Y:S05]  /*4230*/  BSYNC B0 ;  /* 0x0000000000007941 */ /* 0x000fea0003800000 */
.L_x_97:
        /* <DEDUP_REMOVED lines=14> */
.L_x_100:
[----:B------:R-:W-:Y:S05]  /*4320*/  BSYNC B0 ;  /* 0x0000000000007941 */ /* 0x000fea0003800000 */
.L_x_99:
        /* <DEDUP_REMOVED lines=14> */
.L_x_102:
[----:B------:R-:W-:Y:S05]  /*4410*/  BSYNC B0 ;  /* 0x0000000000007941 */ /* 0x000fea0003800000 */
.L_x_101:
        /* <DEDUP_REMOVED lines=11> */
.L_x_104:
[----:B------:R-:W-:Y:S05]  /*44d0*/  BSYNC B0 ;  /* 0x0000000000007941 */ /* 0x000fea0003800000 */
.L_x_103:
        /* <DEDUP_REMOVED lines=11> */
.L_x_106:
[----:B------:R-:W-:Y:S05]  /*4590*/  BSYNC B0 ;  /* 0x0000000000007941 */ /* 0x000fea0003800000 */
.L_x_105:
        /* <DEDUP_REMOVED lines=14> */
.L_x_108:
[----:B------:R-:W-:Y:S05]  /*4680*/  BSYNC B0 ;  /* 0x0000000000007941 */ /* 0x000fea0003800000 */
.L_x_107:
        /* <DEDUP_REMOVED lines=14> */
.L_x_110:
[----:B------:R-:W-:Y:S05]  /*4770*/  BSYNC B0 ;  /* 0x0000000000007941 */ /* 0x000fea0003800000 */
.L_x_109:
        /* <DEDUP_REMOVED lines=11> */
.L_x_112:
[----:B------:R-:W-:Y:S05]  /*4830*/  BSYNC B0 ;  /* 0x0000000000007941 */ /* 0x000fea0003800000 */
.L_x_111:
        /* <DEDUP_REMOVED lines=11> */
.L_x_114:
[----:B------:R-:W-:Y:S05]  /*48f0*/  BSYNC B0 ;  /* 0x0000000000007941 */ /* 0x000fea0003800000 */
.L_x_113:
        /* <DEDUP_REMOVED lines=14> */
.L_x_116:
[----:B------:R-:W-:Y:S05]  /*49e0*/  BSYNC B0 ;  /* 0x0000000000007941 */ /* 0x000fea0003800000 */
.L_x_115:
        /* <DEDUP_REMOVED lines=14> */
.L_x_118:
[----:B------:R-:W-:Y:S05]  /*4ad0*/  BSYNC B0 ;  /* 0x0000000000007941 */ /* 0x000fea0003800000 */
.L_x_117:
        /* <DEDUP_REMOVED lines=11> */
.L_x_120:
[----:B------:R-:W-:Y:S05]  /*4b90*/  BSYNC B0 ;  /* 0x0000000000007941 */ /* 0x000fea0003800000 */
.L_x_119:
        /* <DEDUP_REMOVED lines=11> */
.L_x_122:
[----:B------:R-:W-:Y:S05]  /*4c50*/  BSYNC B0 ;  /* 0x0000000000007941 */ /* 0x000fea0003800000 */
.L_x_121:
        /* <DEDUP_REMOVED lines=14> */
.L_x_124:
[----:B------:R-:W-:Y:S05]  /*4d40*/  BSYNC B0 ;  /* 0x0000000000007941 */ /* 0x000fea0003800000 */
.L_x_123:
        /* <DEDUP_REMOVED lines=14> */
.L_x_126:
[----:B------:R-:W-:Y:S05]  /*4e30*/  BSYNC B0 ;  /* 0x0000000000007941 */ /* 0x000fea0003800000 */
.L_x_125:
        /* <DEDUP_REMOVED lines=11> */
.L_x_128:
[----:B------:R-:W-:Y:S05]  /*4ef0*/  BSYNC B0 ;  /* 0x0000000000007941 */ /* 0x000fea0003800000 */
.L_x_127:
        /* <DEDUP_REMOVED lines=11> */
.L_x_130:
[----:B------:R-:W-:Y:S05]  /*4fb0*/  BSYNC B0 ;  /* 0x0000000000007941 */ /* 0x000fea0003800000 */
.L_x_129:
[----:B-----5:R-:W-:Y:S01]  /*4fc0*/  IMAD.U32 R3, R4, 0x10000, RZ ;  /* 0x0001000004037824 */ /* 0x020fe200078e00ff */
[----:B------:R-:W-:Y:S01]  /*4fd0*/  ISETP.GT.AND P3, PT, R7, 0x70, PT ;  /* 0x000000700700780c */ /* 0x000fe20003f64270 */
[----:B------:R-:W-:Y:S01]  /*4fe0*/  @P0 IMAD.MOV.U32 R16, RZ, RZ, R162 ;  /* 0x000000ffff100224 */ /* 0x000fe200078e00a2 */
[----:B------:R-:W-:Y:S01]  /*4ff0*/  BSSY B0, `(.L_x_131) ;  /* 0x0000009000007945 */ /* 0x000fe20003800000 */
[----:B------:R-:W-:Y:S01]  /*5000*/  FMUL R6, R3, R2 ;  /* 0x0000000203067220 */ /* 0x000fe20000400000 */
[----:B------:R-:W-:-:S03]  /*5010*/  @P0 IMAD.MOV.U32 R17, RZ, RZ, R163 ;  /* 0x000000ffff110224 */ /* 0x000fc600078e00a3 */
[----:B------:R-:W-:-:S05]  /*5020*/  FFMA R6, R143, R0, R6 ;  /* 0x000000008f067223 */ /* 0x000fca0000000006 */
[----:B------:R-:W-:-:S05]  /*5030*/  F2FP.BF16.F32.PACK_AB R6, RZ, R6 ;  /* 0x00000006ff06723e */ /* 0x000fca00000010ff */
[----:B------:R0:W-:Y:S01]  /*5040*/  @P0 STG.E.U16 desc[UR12][R16.64+0xd2], R6 ;  /* 0x0000d20610000986 */ /* 0x0001e2000c10150c */
[----:B------:R-:W-:-:S13]  /*5050*/  ISETP.GT.AND P0, PT, R5, RZ, P3 ;  /* 0x000000ff0500720c */ /* 0x000fda0001f04270 */
[----:B0-----:R-:W-:Y:S05]  /*5060*/  @!P0 BRA `(.L_x_132) ;  /* 0x0000000000048947 */ /* 0x001fea0003800000 */
[----:B------:R0:W5:Y:S02]  /*5070*/  LDG.E.LTC128B.U16 R4, desc[UR12][R152.64+0xe0] ;  /* 0x0000e00c98047981 */ /* 0x000164000c1e1520 */
.L_x_132:
[----:B------:R-:W-:Y:S05]  /*5080*/  BSYNC B0 ;  /* 0x0000000000007941 */ /* 0x000fea0003800000 */
.L_x_131:
        /* <DEDUP_REMOVED lines=12> */
.L_x_134:
[----:B------:R-:W-:Y:S05]  /*5150*/  BSYNC B0 ;  /* 0x0000000000007941 */ /* 0x000fea0003800000 */
.L_x_133:
        /* <DEDUP_REMOVED lines=11> */
.L_x_136:
[----:B------:R-:W-:Y:S05]  /*5210*/  BSYNC B0 ;  /* 0x0000000000007941 */ /* 0x000fea0003800000 */
.L_x_135:
        /* <DEDUP_REMOVED lines=11> */
.L_x_138:
[----:B------:R-:W-:Y:S05]  /*52d0*/  BSYNC B0 ;  /* 0x0000000000007941 */ /* 0x000fea0003800000 */
.L_x_137:
        /* <DEDUP_REMOVED lines=12> */
.L_x_140:
[----:B------:R-:W-:Y:S05]  /*53a0*/  BSYNC B0 ;  /* 0x0000000000007941 */ /* 0x000fea0003800000 */
.L_x_139:
[----:B-----5:R-:W-:Y:S01]  /*53b0*/  IMAD.U32 R3, R4, 0x10000, RZ ;  /* 0x0001000004037824 */ /* 0x020fe200078e00ff */
[----:B------:R-:W-:Y:S03]  /*53c0*/  BSSY B0, `(.L_x_141) ;  /* 0x000000b000007945 */ /* 0x000fe60003800000 */
[----:B------:R-:W-:-:S04]  /*53d0*/  FMUL R3, R3, R2 ;  /* 0x0000000203037220 */ /* 0x000fc80000400000 */
[----:B------:R-:W-:-:S05]  /*53e0*/  FFMA R3, R148, R0, R3 ;  /* 0x0000000094037223 */ /* 0x000fca0000000003 */
[----:B------:R-:W-:-:S05]  /*53f0*/  F2FP.BF16.F32.PACK_AB R3, RZ, R3 ;  /* 0x00000003ff03723e */ /* 0x000fca00000010ff */
[----:B------:R0:W-:Y:S01]  /*5400*/  @P0 STG.E.U16 desc[UR12][R22.64+0xf0], R3 ;  /* 0x0000f00316000986 */ /* 0x0001e2000c10150c */
[----:B------:R-:W-:-:S05]  /*5410*/  IADD3 R16, P0, R21, R22, RZ ;  /* 0x0000001615107210 */ /* 0x000fca0007f1e0ff */
[----:B------:R-:W-:Y:S01]  /*5420*/  IMAD.X R17, R93, 0x1, R23, P0 ;  /* 0x000000015d117824 */ /* 0x000fe200000e0617 */
[----:B------:R-:W-:-:S04]  /*5430*/  ISETP.GT.AND P0, PT, R7, 0x79, PT ;  /* 0x000000790700780c */ /* 0x000fc80003f04270 */
[----:B------:R-:W-:-:S13]  /*5440*/  ISETP.GT.AND P4, PT, R5, RZ, P0 ;  /* 0x000000ff0500720c */ /* 0x000fda0000784270 */
[----:B0-----:R-:W-:Y:S05]  /*5450*/  @!P4 BRA `(.L_x_142) ;  /* 0x000000000004c947 */ /* 0x001fea0003800000 */
[----:B------:R0:W5:Y:S02]  /*5460*/  LDG.E.LTC128B.U16 R4, desc[UR12][R152.64+0xf2] ;  /* 0x0000f20c98047981 */ /* 0x000164000c1e1520 */
.L_x_142:
[----:B------:R-:W-:Y:S05]  /*5470*/  BSYNC B0 ;  /* 0x0000000000007941 */ /* 0x000fea0003800000 */
.L_x_141:
[----:B-----5:R-:W-:Y:S01]  /*5480*/  IMAD.U32 R3, R4, 0x10000, RZ ;  /* 0x0001000004037824 */ /* 0x020fe200078e00ff */
[----:B------:R-:W-:Y:S03]  /*5490*/  BSSY B0, `(.L_x_143) ;  /* 0x0000008000007945 */ /* 0x000fe60003800000 */
[----:B------:R-:W-:-:S04]  /*54a0*/  FMUL R6, R3, R2 ;  /* 0x0000000203067220 */ /* 0x000fc80000400000 */
[----:B------:R-:W-:-:S05]  /*54b0*/  FFMA R6, R149, R0, R6 ;  /* 0x0000000095067223 */ /* 0x000fca0000000006 */
[----:B------:R-:W-:-:S05]  /*54c0*/  F2FP.BF16.F32.PACK_AB R6, RZ, R6 ;  /* 0x00000006ff06723e */ /* 0x000fca00000010ff */
[----:B------:R0:W-:Y:S01]  /*54d0*/  @P4 STG.E.U16 desc[UR12][R22.64+0xf2], R6 ;  /* 0x0000f20616004986 */ /* 0x0001e2000c10150c */
[----:B------:R-:W-:-:S13]  /*54e0*/  ISETP.GT.AND P4, PT, R5, 0x8, P1 ;  /* 0x000000080500780c */ /* 0x000fda0000f84270 */
[----:B0-----:R-:W-:Y:S05]  /*54f0*/  @!P4 BRA `(.L_x_144) ;  /* 0x000000000004c947 */ /* 0x001fea0003800000 */
[----:B------:R0:W5:Y:S02]  /*5500*/  LDG.E.LTC128B.U16 R4, desc[UR12][R156.64+0xf0] ;  /* 0x0000f00c9c047981 */ /* 0x000164000c1e1520 */
.L_x_144:
[----:B------:R-:W-:Y:S05]  /*5510*/  BSYNC B0 ;  /* 0x0000000000007941 */ /* 0x000fea0003800000 */
.L_x_143:
        /* <DEDUP_REMOVED lines=11> */
.L_x_146:
[----:B------:R-:W-:Y:S05]  /*55d0*/  BSYNC B0 ;  /* 0x0000000000007941 */ /* 0x000fea0003800000 */
.L_x_145:
[----:B-----5:R-:W-:-:S04]  /*55e0*/  IMAD.U32 R3, R4, 0x10000, RZ ;  /* 0x0001000004037824 */ /* 0x020fc800078e00ff */
[----:B------:R-:W-:-:S04]  /*55f0*/  FMUL R6, R3, R2 ;  /* 0x0000000203067220 */ /* 0x000fc80000400000 */
[----:B------:R-:W-:-:S05]  /*5600*/  FFMA R6, R151, R0, R6 ;  /* 0x0000000097067223 */ /* 0x000fca0000000006 */
[----:B------:R-:W-:-:S05]  /*5610*/  F2FP.BF16.F32.PACK_AB R6, RZ, R6 ;  /* 0x00000006ff06723e */ /* 0x000fca00000010ff */
[----:B------:R0:W-:Y:S01]  /*5620*/  @P4 STG.E.U16 desc[UR12][R162.64+0xf2], R6 ;  /* 0x0000f206a2004986 */ /* 0x0001e2000c10150c */
[----:B------:R-:W-:-:S13]  /*5630*/  ISETP.GT.AND P4, PT, R5, 0x40, P5 ;  /* 0x000000400500780c */ /* 0x000fda0002f84270 */
[----:B------:R-:W2:Y:S01]  /*5640*/  @P4 LDG.E.LTC128B.U16 R4, desc[UR12][R18.64] ;  /* 0x0000000c12044981 */ /* 0x000ea2000c1e1520 */
[----:B------:R-:W-:Y:S01]  /*5650*/  BSSY B0, `(.L_x_147) ;  /* 0x000000a000007945 */ /* 0x000fe20003800000 */
[----:B--2---:R-:W-:-:S04]  /*5660*/  IMAD.U32 R3, R4, 0x10000, RZ ;  /* 0x0001000004037824 */ /* 0x004fc800078e00ff */
[----:B------:R-:W-:-:S04]  /*5670*/  FMUL R3, R3, R2 ;  /* 0x0000000203037220 */ /* 0x000fc80000400000 */
[----:B------:R-:W-:-:S05]  /*5680*/  FFMA R3, R24, R0, R3 ;  /* 0x0000000018037223 */ /* 0x000fca0000000003 */
[----:B------:R-:W-:-:S05]  /*5690*/  F2FP.BF16.F32.PACK_AB R3, RZ, R3 ;  /* 0x00000003ff03723e */ /* 0x000fca00000010ff */
[----:B------:R0:W-:Y:S01]  /*56a0*/  @P4 STG.E.U16 desc[UR12][R16.64], R3 ;  /* 0x0000000310004986 */ /* 0x0001e2000c10150c */
[----:B------:R-:W-:-:S04]  /*56b0*/  LOP3.LUT P4, RZ, R88, 0x2, RZ, 0xc0, !PT ;  /* 0x0000000258ff7812 */ /* 0x000fc8000788c0ff */
[----:B------:R-:W-:-:S13]  /*56c0*/  ISETP.GT.AND P4, PT, R5, 0x40, P4 ;  /* 0x000000400500780c */ /* 0x000fda0002784270 */
[----:B0-----:R-:W-:Y:S05]  /*56d0*/  @!P4 BRA `(.L_x_148) ;  /* 0x000000000004c947 */ /* 0x001fea0003800000 */
[----:B------:R0:W5:Y:S02]  /*56e0*/  LDG.E.LTC128B.U16 R4, desc[UR12][R12.64+0x2] ;  /* 0x0000020c0c047981 */ /* 0x000164000c1e1520 */
.L_x_148:
[----:B------:R-:W-:Y:S05]  /*56f0*/  BSYNC B0 ;  /* 0x0000000000007941 */ /* 0x000fea0003800000 */
.L_x_147:
[----:B-----5:R-:W-:Y:S01]  /*5700*/  IMAD.U32 R3, R4, 0x10000, RZ ;  /* 0x0001000004037824 */ /* 0x020fe200078e00ff */
[----:B------:R-:W-:Y:S01]  /*5710*/  ISETP.GT.AND P5, PT, R5, 0x48, P5 ;  /* 0x000000480500780c */ /* 0x000fe20002fa4270 */
[----:B------:R-:W-:Y:S02]  /*5720*/  BSSY B0, `(.L_x_149) ;  /* 0x000000a000007945 */ /* 0x000fe40003800000 */
[----:B------:R-:W-:-:S04]  /*5730*/  FMUL R6, R3, R2 ;  /* 0x0000000203067220 */ /* 0x000fc80000400000 */
[----:B------:R-:W-:-:S05]  /*5740*/  FFMA R6, R25, R0, R6 ;  /* 0x0000000019067223 */ /* 0x000fca0000000006 */
[----:B------:R-:W-:-:S04]  /*5750*/  F2FP.BF16.F32.PACK_AB R6, RZ, R6 ;  /* 0x00000006ff06723e */ /* 0x000fc800000010ff */
[----:B------:R-:W-:-:S05]  /*5760*/  PRMT R3, R6, 0x7610, R3 ;  /* 0x0000761006037816 */ /* 0x000fca0000000003 */
[----:B------:R2:W-:Y:S01]  /*5770*/  @P4 STG.E.U16 desc[UR12][R16.64+0x2], R3 ;  /* 0x0000020310004986 */ /* 0x0005e2000c10150c */
[----:B------:R-:W-:-:S05]  /*5780*/  IADD3 R6, P4, R16, R89, RZ ;  /* 0x0000005910067210 */ /* 0x000fca0007f9e0ff */
[----:B------:R-:W-:Y:S01]  /*5790*/  IMAD.X R7, R17, 0x1, R159, P4 ;  /* 0x0000000111077824 */ /* 0x000fe200020e069f */
[----:B------:R-:W-:Y:S07]  /*57a0*/  @!P5 BRA `(.L_x_150) ;  /* 0x000000000004d947 */ /* 0x000fee0003800000 */
[----:B------:R0:W5:Y:S02]  /*57b0*/  LDG.E.LTC128B.U16 R4, desc[UR12][R14.64] ;  /* 0x0000000c0e047981 */ /* 0x000164000c1e1520 */
.L_x_150:
[----:B------:R-:W-:Y:S05]  /*57c0*/  BSYNC B0 ;  /* 0x0000000000007941 */ /* 0x000fea0003800000 */
.L_x_149:
[----:B--2--5:R-:W-:Y:S01]  /*57d0*/  IMAD.U32 R3, R4, 0x10000, RZ ;  /* 0x0001000004037824 */ /* 0x024fe200078e00ff */
[----:B0-----:R-:W-:Y:S01]  /*57e0*/  IADD3 R14, P4, R89, R16, RZ ;  /* 0x00000010590e7210 */ /* 0x001fe20007f9e0ff */
[----:B------:R-:W-:Y:S02]  /*57f0*/  BSSY B0, `(.L_x_151) ;  /* 0x000000a000007945 */ /* 0x000fe40003800000 */
[----:B------:R-:W-:Y:S02]  /*5800*/  FMUL R3, R3, R2 ;  /* 0x0000000203037220 */ /* 0x000fe40000400000 */
[----:B------:R-:W-:Y:S02]  /*5810*/  IMAD.X R15, R159, 0x1, R17, P4 ;  /* 0x000000019f0f7824 */ /* 0x000fe400020e0611 */
[----:B------:R-:W-:-:S05]  /*5820*/  FFMA R3, R26, R0, R3 ;  /* 0x000000001a037223 */ /* 0x000fca0000000003 */
[----:B------:R-:W-:-:S05]  /*5830*/  F2FP.BF16.F32.PACK_AB R3, RZ, R3 ;  /* 0x00000003ff03723e */ /* 0x000fca00000010ff */
[----:B------:R0:W-:Y:S01]  /*5840*/  @P5 STG.E.U16 desc[UR12][R6.64], R3 ;  /* 0x0000000306005986 */ /* 0x0001e2000c10150c */
[----:B------:R-:W-:-:S04]  /*5850*/  LOP3.LUT P5, RZ, R88, 0x2, RZ, 0xc0, !PT ;  /* 0x0000000258ff7812 */ /* 0x000fc800078ac0ff */
[----:B------:R-:W-:-:S13]  /*5860*/  ISETP.GT.AND P4, PT, R5, 0x48, P5 ;  /* 0x000000480500780c */ /* 0x000fda0002f84270 */
[----:B0-----:R-:W-:Y:S05]  /*5870*/  @!P4 BRA `(.L_x_152) ;  /* 0x000000000004c947 */ /* 0x001fea0003800000 */
[----:B------:R0:W5:Y:S02]  /*5880*/  LDG.E.LTC128B.U16 R4, desc[UR12][R10.64+0x2] ;  /* 0x0000020c0a047981 */ /* 0x000164000c1e1520 */
.L_x_152:
[----:B------:R-:W-:Y:S05]  /*5890*/  BSYNC B0 ;  /* 0x0000000000007941 */ /* 0x000fea0003800000 */
.L_x_151:
[----:B-----5:R-:W-:Y:S01]  /*58a0*/  IMAD.U32 R3, R4, 0x10000, RZ ;  /* 0x0001000004037824 */ /* 0x020fe200078e00ff */
[----:B------:R-:W-:Y:S01]  /*58b0*/  LOP3.LUT P5, RZ, R88, 0x4, RZ, 0xc0, !PT ;  /* 0x0000000458ff7812 */ /* 0x000fe200078ac0ff */
[----:B------:R-:W-:Y:S02]  /*58c0*/  BSSY B0, `(.L_x_153) ;  /* 0x0000008000007945 */ /* 0x000fe40003800000 */
[----:B------:R-:W-:-:S04]  /*58d0*/  FMUL R18, R3, R2 ;  /* 0x0000000203127220 */ /* 0x000fc80000400000 */
[----:B------:R-:W-:-:S05]  /*58e0*/  FFMA R18, R27, R0, R18 ;  /* 0x000000001b127223 */ /* 0x000fca0000000012 */
[----:B------:R-:W-:-:S05]  /*58f0*/  F2FP.BF16.F32.PACK_AB R18, RZ, R18 ;  /* 0x00000012ff12723e */ /* 0x000fca00000010ff */
[----:B------:R2:W-:Y:S01]  /*5900*/  @P4 STG.E.U16 desc[UR12][R6.64+0x2], R18 ;  /* 0x0000021206004986 */ /* 0x0005e2000c10150c */
[----:B------:R-:W-:-:S13]  /*5910*/  ISETP.GT.AND P4, PT, R5, 0x40, P5 ;  /* 0x000000400500780c */ /* 0x000fda0002f84270 */
[----:B--2---:R-:W-:Y:S05]  /*5920*/  @!P4 BRA `(.L_x_154) ;  /* 0x000000000004c947 */ /* 0x004fea0003800000 */
[----:B------:R2:W5:Y:S02]  /*5930*/  LDG.E.LTC128B.U16 R4, desc[UR12][R12.64+0x10] ;  /* 0x0000100c0c047981 */ /* 0x000564000c1e1520 */
.L_x_154:
[----:B------:R-:W-:Y:S05]  /*5940*/  BSYNC B0 ;  /* 0x0000000000007941 */ /* 0x000fea0003800000 */
.L_x_153:
        /* <DEDUP_REMOVED lines=8> */
[----:B0-----:R-:W-:Y:S05]  /*59d0*/  @!P4 BRA `(.L_x_156) ;  /* 0x000000000004c947 */ /* 0x001fea0003800000 */
[----:B------:R0:W5:Y:S02]  /*59e0*/  LDG.E.LTC128B.U16 R4, desc[UR12][R12.64+0x12] ;  /* 0x0000120c0c047981 */ /* 0x000164000c1e1520 */
.L_x_156:
[----:B------:R-:W-:Y:S05]  /*59f0*/  BSYNC B0 ;  /* 0x0000000000007941 */ /* 0x000fea0003800000 */
.L_x_155:
[----:B-----5:R-:W-:Y:S01]  /*5a00*/  IMAD.U32 R3, R4, 0x10000, RZ ;  /* 0x0001000004037824 */ /* 0x020fe200078e00ff */
[----:B------:R-:W-:Y:S03]  /*5a10*/  BSSY B0, `(.L_x_157) ;  /* 0x0000009000007945 */ /* 0x000fe60003800000 */
        /* <DEDUP_REMOVED lines=8> */
.L_x_158:
[----:B------:R-:W-:Y:S05]  /*5aa0*/  BSYNC B0 ;  /* 0x0000000000007941 */ /* 0x000fea0003800000 */
.L_x_157:
        /* <DEDUP_REMOVED lines=9> */
.L_x_160:
[----:B------:R-:W-:Y:S05]  /*5b40*/  BSYNC B0 ;  /* 0x0000000000007941 */ /* 0x000fea0003800000 */
.L_x_159:
        /* <DEDUP_REMOVED lines=10> */
.L_x_162:
[----:B------:R-:W-:Y:S05]  /*5bf0*/  BSYNC B0 ;  /* 0x0000000000007941 */ /* 0x000fea0003800000 */
.L_x_161:
        /* <DEDUP_REMOVED lines=10> */
.L_x_164:
[----:B------:R-:W-:Y:S05]  /*5ca0*/  BSYNC B0 ;  /* 0x0000000000007941 */ /* 0x000fea0003800000 */
.L_x_163:
        /* <DEDUP_REMOVED lines=10> */
.L_x_166:
[----:B------:R-:W-:Y:S05]  /*5d50*/  BSYNC B0 ;  /* 0x0000000000007941 */ /* 0x000fea0003800000 */
.L_x_165:
        /* <DEDUP_REMOVED lines=11> */
.L_x_168:
[----:B------:R-:W-:Y:S05]  /*5e10*/  BSYNC B0 ;  /* 0x0000000000007941 */ /* 0x000fea0003800000 */
.L_x_167:
[----:B-----5:R-:W-:Y:S01]  /*5e20*/  IMAD.U32 R3, R4, 0x10000, RZ ;  /* 0x0001000004037824 */ /* 0x020fe200078e00ff */
[----:B------:R-:W-:Y:S01]  /*5e30*/  LOP3.LUT P5, RZ, R88, 0x4000000, RZ, 0xc0, !PT ;  /* 0x0400000058ff7812 */ /* 0x000fe200078ac0ff */
[----:B------:R-:W-:Y:S01]  /*5e40*/  @P4 IMAD.MOV.U32 R7, RZ, RZ, R9 ;  /* 0x000000ffff074224 */ /* 0x000fe200078e0009 */
[----:B------:R-:W-:Y:S01]  /*5e50*/  BSSY B0, `(.L_x_169) ;  /* 0x000000a000007945 */ /* 0x000fe20003800000 */
        /* <DEDUP_REMOVED lines=9> */
.L_x_170:
[----:B------:R-:W-:Y:S05]  /*5ef0*/  BSYNC B0 ;  /* 0x0000000000007941 */ /* 0x000fea0003800000 */
.L_x_169:
        /* <DEDUP_REMOVED lines=10> */
.L_x_172:
[----:B------:R-:W-:Y:S05]  /*5fa0*/  BSYNC B0 ;  /* 0x0000000000007941 */ /* 0x000fea0003800000 */
.L_x_171:
        /* <DEDUP_REMOVED lines=10> */
.L_x_174:
[----:B------:R-:W-:Y:S05]  /*6050*/  BSYNC B0 ;  /* 0x0000000000007941 */ /* 0x000fea0003800000 */
.L_x_173:
        /* <DEDUP_REMOVED lines=11> */
.L_x_176:
[----:B------:R-:W-:Y:S05]  /*6110*/  BSYNC B0 ;  /* 0x0000000000007941 */ /* 0x000fea0003800000 */
.L_x_175:
        /* <DEDUP_REMOVED lines=13> */
.L_x_178:
[----:B------:R-:W-:Y:S05]  /*61f0*/  BSYNC B0 ;  /* 0x0000000000007941 */ /* 0x000fea0003800000 */
.L_x_177:
        /* <DEDUP_REMOVED lines=10> */
.L_x_180:
[----:B------:R-:W-:Y:S05]  /*62a0*/  BSYNC B0 ;  /* 0x0000000000007941 */ /* 0x000fea0003800000 */
.L_x_179:
        /* <DEDUP_REMOVED lines=10> */
.L_x_182:
[----:B------:R-:W-:Y:S05]  /*6350*/  BSYNC B0 ;  /* 0x0000000000007941 */ /* 0x000fea0003800000 */
.L_x_181:
        /* <DEDUP_REMOVED lines=11> */
.L_x_184:
[----:B------:R-:W-:Y:S05]  /*6410*/  BSYNC B0 ;  /* 0x0000000000007941 */ /* 0x000fea0003800000 */
.L_x_183:
        /* <DEDUP_REMOVED lines=13> */
.L_x_186:
[----:B------:R-:W-:Y:S05]  /*64f0*/  BSYNC B0 ;  /* 0x0000000000007941 */ /* 0x000fea0003800000 */
.L_x_185:
        /* <DEDUP_REMOVED lines=10> */
.L_x_188:
[----:B------:R-:W-:Y:S05]  /*65a0*/  BSYNC B0 ;  /* 0x0000000000007941 */ /* 0x000fea0003800000 */
.L_x_187:
        /* <DEDUP_REMOVED lines=10> */
.L_x_190:
[----:B------:R-:W-:Y:S05]  /*6650*/  BSYNC B0 ;  /* 0x0000000000007941 */ /* 0x000fea0003800000 */
.L_x_189:
        /* <DEDUP_REMOVED lines=11> */
.L_x_192:
[----:B------:R-:W-:Y:S05]  /*6710*/  BSYNC B0 ;  /* 0x0000000000007941 */ /* 0x000fea0003800000 */
.L_x_191:
        /* <DEDUP_REMOVED lines=13> */
.L_x_194:
[----:B------:R-:W-:Y:S05]  /*67f0*/  BSYNC B0 ;  /* 0x0000000000007941 */ /* 0x000fea0003800000 */
.L_x_193:
        /* <DEDUP_REMOVED lines=10> */
.L_x_196:
[----:B------:R-:W-:Y:S05]  /*68a0*/  BSYNC B0 ;  /* 0x0000000000007941 */ /* 0x000fea0003800000 */
.L_x_195:
        /* <DEDUP_REMOVED lines=10> */
.L_x_198:
[----:B------:R-:W-:Y:S05]  /*6950*/  BSYNC B0 ;  /* 0x0000000000007941 */ /* 0x000fea0003800000 */
.L_x_197:
        /* <DEDUP_REMOVED lines=11> */
.L_x_200:
[----:B------:R-:W-:Y:S05]  /*6a10*/  BSYNC B0 ;  /* 0x0000000000007941 */ /* 0x000fea0003800000 */
.L_x_199:
        /* <DEDUP_REMOVED lines=13> */
.L_x_202:
[----:B------:R-:W-:Y:S05]  /*6af0*/  BSYNC B0 ;  /* 0x0000000000007941 */ /* 0x000fea0003800000 */
.L_x_201:
        /* <DEDUP_REMOVED lines=10> */
.L_x_204:
[----:B------:R-:W-:Y:S05]  /*6ba0*/  BSYNC B0 ;  /* 0x0000000000007941 */ /* 0x000fea0003800000 */
.L_x_203:
        /* <DEDUP_REMOVED lines=10> */
.L_x_206:
[----:B------:R-:W-:Y:S05]  /*6c50*/  BSYNC B0 ;  /* 0x0000000000007941 */ /* 0x000fea0003800000 */
.L_x_205:
        /* <DEDUP_REMOVED lines=11> */
.L_x_208:
[----:B------:R-:W-:Y:S05]  /*6d10*/  BSYNC B0 ;  /* 0x0000000000007941 */ /* 0x000fea0003800000 */
.L_x_207:
        /* <DEDUP_REMOVED lines=13> */
.L_x_210:
[----:B------:R-:W-:Y:S05]  /*6df0*/  BSYNC B0 ;  /* 0x0000000000007941 */ /* 0x000fea0003800000 */
.L_x_209:
        /* <DEDUP_REMOVED lines=10> */
.L_x_212:
[----:B------:R-:W-:Y:S05]  /*6ea0*/  BSYNC B0 ;  /* 0x0000000000007941 */ /* 0x000fea0003800000 */
.L_x_211:
        /* <DEDUP_REMOVED lines=10> */
.L_x_214:
[----:B------:R-:W-:Y:S05]  /*6f50*/  BSYNC B0 ;  /* 0x0000000000007941 */ /* 0x000fea0003800000 */
.L_x_213:
        /* <DEDUP_REMOVED lines=11> */
.L_x_216:
[----:B------:R-:W-:Y:S05]  /*7010*/  BSYNC B0 ;  /* 0x0000000000007941 */ /* 0x000fea0003800000 */
.L_x_215:
        /* <DEDUP_REMOVED lines=13> */
.L_x_218:
[----:B------:R-:W-:Y:S05]  /*70f0*/  BSYNC B0 ;  /* 0x0000000000007941 */ /* 0x000fea0003800000 */
.L_x_217:
        /* <DEDUP_REMOVED lines=10> */
.L_x_220:
[----:B------:R-:W-:Y:S05]  /*71a0*/  BSYNC B0 ;  /* 0x0000000000007941 */ /* 0x000fea0003800000 */
.L_x_219:
        /* <DEDUP_REMOVED lines=10> */
.L_x_222:
[----:B------:R-:W-:Y:S05]  /*7250*/  BSYNC B0 ;  /* 0x0000000000007941 */ /* 0x000fea0003800000 */
.L_x_221:
        /* <DEDUP_REMOVED lines=11> */
.L_x_224:
[----:B------:R-:W-:Y:S05]  /*7310*/  BSYNC B0 ;  /* 0x0000000000007941 */ /* 0x000fea0003800000 */
.L_x_223:
        /* <DEDUP_REMOVED lines=13> */
.L_x_226:
[----:B------:R-:W-:Y:S05]  /*73f0*/  BSYNC B0 ;  /* 0x0000000000007941 */ /* 0x000fea0003800000 */
.L_x_225:
        /* <DEDUP_REMOVED lines=10> */
.L_x_228:
[----:B------:R-:W-:Y:S05]  /*74a0*/  BSYNC B0 ;  /* 0x0000000000007941 */ /* 0x000fea0003800000 */
.L_x_227:
        /* <DEDUP_REMOVED lines=10> */
.L_x_230:
[----:B------:R-:W-:Y:S05]  /*7550*/  BSYNC B0 ;  /* 0x0000000000007941 */ /* 0x000fea0003800000 */
.L_x_229:
        /* <DEDUP_REMOVED lines=11> */
.L_x_232:
[----:B------:R-:W-:Y:S05]  /*7610*/  BSYNC B0 ;  /* 0x0000000000007941 */ /* 0x000fea0003800000 */
.L_x_231:
        /* <DEDUP_REMOVED lines=13> */
.L_x_234:
[----:B------:R-:W-:Y:S05]  /*76f0*/  BSYNC B0 ;  /* 0x0000000000007941 */ /* 0x000fea0003800000 */
.L_x_233:
        /* <DEDUP_REMOVED lines=10> */
.L_x_236:
[----:B------:R-:W-:Y:S05]  /*77a0*/  BSYNC B0 ;  /* 0x0000000000007941 */ /* 0x000fea0003800000 */
.L_x_235:
        /* <DEDUP_REMOVED lines=10> */
.L_x_238:
[----:B------:R-:W-:Y:S05]  /*7850*/  BSYNC B0 ;  /* 0x0000000000007941 */ /* 0x000fea0003800000 */
.L_x_237:
        /* <DEDUP_REMOVED lines=11> */
.L_x_240:
[----:B------:R-:W-:Y:S05]  /*7910*/  BSYNC B0 ;  /* 0x0000000000007941 */ /* 0x000fea0003800000 */
.L_x_239:
        /* <DEDUP_REMOVED lines=13> */
.L_x_242:
[----:B------:R-:W-:Y:S05]  /*79f0*/  BSYNC B0 ;  /* 0x0000000000007941 */ /* 0x000fea0003800000 */
.L_x_241:
        /* <DEDUP_REMOVED lines=10> */
.L_x_244:
[----:B------:R-:W-:Y:S05]  /*7aa0*/  BSYNC B0 ;  /* 0x0000000000007941 */ /* 0x000fea0003800000 */
.L_x_243:
        /* <DEDUP_REMOVED lines=10> */
.L_x_246:
[----:B------:R-:W-:Y:S05]  /*7b50*/  BSYNC B0 ;  /* 0x0000000000007941 */ /* 0x000fea0003800000 */
.L_x_245:
        /* <DEDUP_REMOVED lines=11> */
.L_x_248:
[----:B------:R-:W-:Y:S05]  /*7c10*/  BSYNC B0 ;  /* 0x0000000000007941 */ /* 0x000fea0003800000 */
.L_x_247:
        /* <DEDUP_REMOVED lines=13> */
.L_x_250:
[----:B------:R-:W-:Y:S05]  /*7cf0*/  BSYNC B0 ;  /* 0x0000000000007941 */ /* 0x000fea0003800000 */
.L_x_249:
        /* <DEDUP_REMOVED lines=9> */
.L_x_252:
[----:B------:R-:W-:Y:S05]  /*7d90*/  BSYNC B0 ;  /* 0x0000000000007941 */ /* 0x000fea0003800000 */
.L_x_251:
[----:B-----5:R-:W-:Y:S01]  /*7da0*/  IMAD.U32 R3, R4, 0x10000, RZ ;  /* 0x0001000004037824 */ /* 0x020fe200078e00ff */
[----:B------:R-:W-:Y:S01]  /*7db0*/  ISETP.GT.AND P5, PT, R5, 0x48, P5 ;  /* 0x000000480500780c */ /* 0x000fe20002fa4270 */
[----:B------:R-:W-:Y:S02]  /*7dc0*/  BSSY B0, `(.L_x_253) ;  /* 0x0000007000007945 */ /* 0x000fe40003800000 */
[----:B------:R-:W-:-:S04]  /*7dd0*/  FMUL R6, R3, R2 ;  /* 0x0000000203067220 */ /* 0x000fc80000400000 */
[----:B------:R-:W-:-:S05]  /*7de0*/  FFMA R6, R77, R0, R6 ;  /* 0x000000004d067223 */ /* 0x000fca0000000006 */
[----:B------:R-:W-:-:S05]  /*7df0*/  F2FP.BF16.F32.PACK_AB R6, RZ, R6 ;  /* 0x00000006ff06723e */ /* 0x000fca00000010ff */
[----:B------:R0:W-:Y:S01]  /*7e00*/  @P4 STG.E.U16 desc[UR12][R16.64+0xd2], R6 ;  /* 0x0000d20610004986 */ /* 0x0001e2000c10150c */
[----:B------:R-:W-:Y:S05]  /*7e10*/  @!P5 BRA `(.L_x_254) ;  /* 0x000000000004d947 */ /* 0x000fea0003800000 */
[----:B------:R0:W5:Y:S02]  /*7e20*/  LDG.E.LTC128B.U16 R4, desc[UR12][R10.64+0xd0] ;  /* 0x0000d00c0a047981 */ /* 0x000164000c1e1520 */
.L_x_254:
[----:B------:R-:W-:Y:S05]  /*7e30*/  BSYNC B0 ;  /* 0x0000000000007941 */ /* 0x000fea0003800000 */
.L_x_253:
[----:B-----5:R-:W-:Y:S01]  /*7e40*/  IMAD.U32 R3, R4, 0x10000, RZ ;  /* 0x0001000004037824 */ /* 0x020fe200078e00ff */
[----:B------:R-:W-:Y:S01]  /*7e50*/  ISETP.GT.AND P4, PT, R5, 0x48, P6 ;  /* 0x000000480500780c */ /* 0x000fe20003784270 */
[----:B0-----:R-:W-:Y:S01]  /*7e60*/  @P5 IMAD.MOV.U32 R6, RZ, RZ, R8 ;  /* 0x000000ffff065224 */ /* 0x001fe200078e0008 */
[----:B------:R-:W-:Y:S01]  /*7e70*/  BSSY B0, `(.L_x_255) ;  /* 0x0000008000007945 */ /* 0x000fe20003800000 */
[----:B------:R-:W-:Y:S01]  /*7e80*/  FMUL R3, R3, R2 ;  /* 0x0000000203037220 */ /* 0x000fe20000400000 */
[----:B------:R-:W-:-:S03]  /*7e90*/  @P5 IMAD.MOV.U32 R7, RZ, RZ, R9 ;  /* 0x000000ffff075224 */ /* 0x000fc600078e0009 */
[----:B------:R-:W-:-:S05]  /*7ea0*/  FFMA R3, R78, R0, R3 ;  /* 0x000000004e037223 */ /* 0x000fca0000000003 */
[----:B------:R-:W-:-:S05]  /*7eb0*/  F2FP.BF16.F32.PACK_AB R3, RZ, R3 ;  /* 0x00000003ff03723e */ /* 0x000fca00000010ff */
[----:B------:R0:W-:Y:S01]  /*7ec0*/  @P5 STG.E.U16 desc[UR12][R6.64+0xd0], R3 ;  /* 0x0000d00306005986 */ /* 0x0001e2000c10150c */
[----:B------:R-:W-:Y:S05]  /*7ed0*/  @!P4 BRA `(.L_x_256) ;  /* 0x000000000004c947 */ /* 0x000fea0003800000 */
[----:B------:R0:W5:Y:S02]  /*7ee0*/  LDG.E.LTC128B.U16 R4, desc[UR12][R10.64+0xd2] ;  /* 0x0000d20c0a047981 */ /* 0x000164000c1e1520 */
.L_x_256:
[----:B------:R-:W-:Y:S05]  /*7ef0*/  BSYNC B0 ;  /* 0x0000000000007941 */ /* 0x000fea0003800000 */
.L_x_255:
[----:B0----5:R-:W-:Y:S01]  /*7f00*/  IMAD.U32 R3, R4, 0x10000, RZ ;  /* 0x0001000004037824 */ /* 0x021fe200078e00ff */
[----:B------:R-:W-:Y:S01]  /*7f10*/  ISETP.GT.AND P5, PT, R5, 0x40, P3 ;  /* 0x000000400500780c */ /* 0x000fe20001fa4270 */
        /* <DEDUP_REMOVED lines=8> */
[----:B------:R-:W-:Y:S05]  /*7fa0*/  @!P5 BRA `(.L_x_258) ;  /* 0x000000000004d947 */ /* 0x000fea0003800000 */
[----:B------:R0:W5:Y:S02]  /*7fb0*/  LDG.E.LTC128B.U16 R4, desc[UR12][R12.64+0xe0] ;  /* 0x0000e00c0c047981 */ /* 0x000164000c1e1520 */
.L_x_258:
[----:B------:R-:W-:Y:S05]  /*7fc0*/  BSYNC B0 ;  /* 0x0000000000007941 */ /* 0x000fea0003800000 */
.L_x_257:
[----:B0----5:R-:W-:Y:S01]  /*7fd0*/  IMAD.U32 R3, R4, 0x10000, RZ ;  /* 0x0001000004037824 */ /* 0x021fe200078e00ff */
        /* <DEDUP_REMOVED lines=8> */
.L_x_260:
[----:B------:R-:W-:Y:S05]  /*8060*/  BSYNC B0 ;  /* 0x0000000000007941 */ /* 0x000fea0003800000 */
.L_x_259:
        /* <DEDUP_REMOVED lines=9> */
.L_x_262:
[----:B------:R-:W-:Y:S05]  /*8100*/  BSYNC B0 ;  /* 0x0000000000007941 */ /* 0x000fea0003800000 */
.L_x_261:
        /* <DEDUP_REMOVED lines=11> */
.L_x_264:
[----:B------:R-:W-:Y:S05]  /*81c0*/  BSYNC B0 ;  /* 0x0000000000007941 */ /* 0x000fea0003800000 */
.L_x_263:
        /* <DEDUP_REMOVED lines=12> */
.L_x_266:
[----:B------:R-:W-:Y:S05]  /*8290*/  BSYNC B0 ;  /* 0x0000000000007941 */ /* 0x000fea0003800000 */
.L_x_265:
        /* <DEDUP_REMOVED lines=9> */
.L_x_268:
[----:B------:R-:W-:Y:S05]  /*8330*/  BSYNC B0 ;  /* 0x0000000000007941 */ /* 0x000fea0003800000 */
.L_x_267:
[C---:B0----5:R-:W-:Y:S01]  /*8340*/  IMAD.U32 R3, R4.reuse, 0x10000, RZ ;  /* 0x0001000004037824 */ /* 0x061fe200078e00ff */
[----:B------:R-:W-:Y:S01]  /*8350*/  ISETP.GT.AND P1, PT, R5, 0x48, P1 ;  /* 0x000000480500780c */ /* 0x000fe20000f24270 */
[----:B------:R-:W-:Y:S02]  /*8360*/  BSSY B0, `(.L_x_269) ;  /* 0x0000008000007945 */ /* 0x000fe40003800000 */
[----:B------:R-:W-:Y:S01]  /*8370*/  FMUL R6, R3, R2 ;  /* 0x0000000203067220 */ /* 0x000fe20000400000 */
[----:B------:R-:W-:-:S03]  /*8380*/  PRMT R3, R4, 0x7610, R3 ;  /* 0x0000761004037816 */ /* 0x000fc60000000003 */
[----:B------:R-:W-:-:S05]  /*8390*/  FFMA R6, R85, R0, R6 ;  /* 0x0000000055067223 */ /* 0x000fca0000000006 */
[----:B------:R-:W-:-:S05]  /*83a0*/  F2FP.BF16.F32.PACK_AB R6, RZ, R6 ;  /* 0x00000006ff06723e */ /* 0x000fca00000010ff */
[----:B------:R0:W-:Y:S01]  /*83b0*/  @P2 STG.E.U16 desc[UR12][R16.64+0xf2], R6 ;  /* 0x0000f20610002986 */ /* 0x0001e2000c10150c */
[----:B------:R-:W-:Y:S05]  /*83c0*/  @!P1 BRA `(.L_x_270) ;  /* 0x0000000000049947 */ /* 0x000fea0003800000 */
[----:B------:R0:W5:Y:S02]  /*83d0*/  LDG.E.LTC128B.U16 R3, desc[UR12][R10.64+0xf0] ;  /* 0x0000f00c0a037981 */ /* 0x000164000c1e1520 */
.L_x_270:
[----:B------:R-:W-:Y:S05]  /*83e0*/  BSYNC B0 ;  /* 0x0000000000007941 */ /* 0x000fea0003800000 */
.L_x_269:
[----:B-----5:R-:W-:Y:S01]  /*83f0*/  IMAD.U32 R7, R3, 0x10000, RZ ;  /* 0x0001000003077824 */ /* 0x020fe200078e00ff */
[----:B------:R-:W-:Y:S01]  /*8400*/  ISETP.GT.AND P0, PT, R5, 0x48, P0 ;  /* 0x000000480500780c */ /* 0x000fe20000704270 */
[----:B------:R-:W-:Y:S01]  /*8410*/  @P1 IMAD.MOV.U32 R4, RZ, RZ, R8 ;  /* 0x000000ffff041224 */ /* 0x000fe200078e0008 */
        /* <DEDUP_REMOVED lines=8> */
.L_x_272:
[----:B------:R-:W-:Y:S05]  /*84a0*/  BSYNC B0 ;  /* 0x0000000000007941 */ /* 0x000fea0003800000 */
.L_x_271:
[----:B-----5:R-:W-:-:S04]  /*84b0*/  IMAD.U32 R3, R3, 0x10000, RZ ;  /* 0x0001000003037824 */ /* 0x020fc800078e00ff */
[----:B------:R-:W-:-:S04]  /*84c0*/  FMUL R2, R3, R2 ;  /* 0x0000000203027220 */ /* 0x000fc80000400000 */
[----:B------:R-:W-:Y:S01]  /*84d0*/  FFMA R2, R87, R0, R2 ;  /* 0x0000000057027223 */ /* 0x000fe20000000002 */
[----:B------:R-:W-:Y:S06]  /*84e0*/  @!P0 EXIT ;  /* 0x000000000000894d */ /* 0x000fec0003800000 */
[----:B------:R-:W-:-:S05]  /*84f0*/  F2FP.BF16.F32.PACK_AB R2, RZ, R2 ;  /* 0x00000002ff02723e */ /* 0x000fca00000010ff */
[----:B------:R-:W-:Y:S01]  /*8500*/  STG.E.U16 desc[UR12][R8.64+0xf2], R2 ;  /* 0x0000f20208007986 */ /* 0x000fe2000c10150c */
[----:B------:R-:W-:Y:S05]  /*8510*/  EXIT ;  /* 0x000000000000794d */ /* 0x000fea0003800000 */
.L_x_22:
[----:B------:R-:W-:Y:S01]  /*8520*/  ULDC.64 UR4, c[0x0][0x5c8] ;  /* 0x0001720000047ab9 */ /* 0x000fe20000000a00 */
[-C--:B------:R-:W-:Y:S01]  /*8530*/  FMUL R88, R88, R0.reuse ;  /* 0x0000000058587220 */ /* 0x080fe20000400000 */
[C---:B------:R-:W-:Y:S01]  /*8540*/  LEA R2, P1, R154.reuse, UR4, 0x1 ;  /* 0x000000049a027c11 */ /* 0x040fe2000f8208ff */
[-C--:B------:R-:W-:Y:S01]  /*8550*/  FMUL R89, R89, R0.reuse ;  /* 0x0000000059597220 */ /* 0x080fe20000400000 */
[C---:B------:R-:W-:Y:S01]  /*8560*/  SHF.L.U64.HI R11, R159.reuse, 0x1, R160 ;  /* 0x000000019f0b7819 */ /* 0x040fe200000102a0 */
[----:B------:R-:W-:Y:S01]  /*8570*/  IMAD.SHL.U32 R159, R159, 0x2, RZ ;  /* 0x000000029f9f7824 */ /* 0x000fe200078e00ff */
[----:B------:R-:W-:Y:S01]  /*8580*/  LEA.HI.X R3, R154, UR5, R153, 0x1, P1 ;  /* 0x000000059a037c11 */ /* 0x000fe200088f0c99 */
[----:B------:R-:W-:Y:S01]  /*8590*/  FMUL R90, R90, R0 ;  /* 0x000000005a5a7220 */ /* 0x000fe20000400000 */
[----:B------:R-:W-:Y:S01]  /*85a0*/  F2FP.BF16.F32.PACK_AB R88, RZ, R88 ;  /* 0x00000058ff58723e */ /* 0x000fe200000010ff */
[-C--:B------:R-:W-:Y:S01]  /*85b0*/  FMUL R91, R91, R0.reuse ;  /* 0x000000005b5b7220 */ /* 0x080fe20000400000 */
[----:B------:R-:W-:Y:S01]  /*85c0*/  ISETP.GT.AND P4, PT, R7, 0x1, PT ;  /* 0x000000010700780c */ /* 0x000fe20003f84270 */
[-C--:B------:R-:W-:Y:S01]  /*85d0*/  FMUL R92, R92, R0.reuse ;  /* 0x000000005c5c7220 */ /* 0x080fe20000400000 */
[C---:B------:R-:W-:Y:S01]  /*85e0*/  ISETP.GT.AND P1, PT, R5.reuse, 0x8, P5 ;  /* 0x000000080500780c */ /* 0x040fe20002f24270 */
[----:B------:R-:W-:Y:S01]  /*85f0*/  @P0 STG.E.U16 desc[UR12][R2.64], R88 ;  /* 0x0000005802000986 */ /* 0x000fe2000c10150c */
[----:B------:R-:W-:Y:S01]  /*8600*/  ISETP.GT.AND P2, PT, R5, RZ, P4 ;  /* 0x000000ff0500720c */ /* 0x000fe20002744270 */
[----:B------:R-:W-:Y:S01]  /*8610*/  FMUL R93, R93, R0 ;  /* 0x000000005d5d7220 */ /* 0x000fe20000400000 */
[----:B------:R-:W-:Y:S01]  /*8620*/  IADD3 R16, P0, R159, R2, RZ ;  /* 0x000000029f107210 */ /* 0x000fe20007f1e0ff */
[----:B------:R-:W-:Y:S01]  /*8630*/  FMUL R94, R94, R0 ;  /* 0x000000005e5e7220 */ /* 0x000fe20000400000 */
[----:B------:R-:W-:Y:S01]  /*8640*/  F2FP.BF16.F32.PACK_AB R89, RZ, R89 ;  /* 0x00000059ff59723e */ /* 0x000fe200000010ff */
[----:B------:R-:W-:Y:S01]  /*8650*/  IMAD.SHL.U32 R15, R9, 0x2, RZ ;  /* 0x00000002090f7824 */ /* 0x000fe200078e00ff */
[----:B------:R-:W-:Y:S01]  /*8660*/  F2FP.BF16.F32.PACK_AB R90, RZ, R90 ;  /* 0x0000005aff5a723e */ /* 0x000fe200000010ff */
[----:B------:R-:W-:Y:S01]  /*8670*/  IMAD.X R17, R11, 0x1, R3, P0 ;  /* 0x000000010b117824 */ /* 0x000fe200000e0603 */
[----:B------:R-:W-:Y:S01]  /*8680*/  ISETP.GT.AND P0, PT, R5, 0x8, P4 ;  /* 0x000000080500780c */ /* 0x000fe20002704270 */
[-C--:B------:R-:W-:Y:S01]  /*8690*/  FMUL R95, R95, R0.reuse ;  /* 0x000000005f5f7220 */ /* 0x080fe20000400000 */
[C---:B------:R-:W-:Y:S01]  /*86a0*/  ISETP.GT.AND P3, PT, R7.reuse, 0x8, PT ;  /* 0x000000080700780c */ /* 0x040fe20003f64270 */
[-C--:B------:R-:W-:Y:S01]  /*86b0*/  FMUL R96, R96, R0.reuse ;  /* 0x0000000060607220 */ /* 0x080fe20000400000 */
[----:B------:R-:W-:Y:S01]  /*86c0*/  ISETP.GT.AND P4, PT, R7, 0x9, PT ;  /* 0x000000090700780c */ /* 0x000fe20003f84270 */
[----:B------:R-:W-:Y:S01]  /*86d0*/  @P2 STG.E.U16 desc[UR12][R2.64+0x2], R89 ;  /* 0x0000025902002986 */ /* 0x000fe2000c10150c */
[----:B------:R-:W-:Y:S01]  /*86e0*/  ISETP.GT.AND P2, PT, R5, RZ, P3 ;  /* 0x000000ff0500720c */ /* 0x000fe20001f44270 */
[-C--:B------:R-:W-:Y:S01]  /*86f0*/  FMUL R97, R97, R0.reuse ;  /* 0x0000000061617220 */ /* 0x080fe20000400000 */
[----:B------:R-:W-:Y:S01]  /*8700*/  F2FP.BF16.F32.PACK_AB R91, RZ, R91 ;  /* 0x0000005bff5b723e */ /* 0x000fe200000010ff */
[----:B------:R-:W-:Y:S01]  /*8710*/  @P1 STG.E.U16 desc[UR12][R16.64], R90 ;  /* 0x0000005a10001986 */ /* 0x000fe2000c10150c */
[C---:B------:R-:W-:Y:S01]  /*8720*/  ISETP.GT.AND P1, PT, R5.reuse, RZ, P4 ;  /* 0x000000ff0500720c */ /* 0x040fe20002724270 */
[----:B------:R-:W-:Y:S01]  /*8730*/  FMUL R98, R98, R0 ;  /* 0x0000000062627220 */ /* 0x000fe20000400000 */
[----:B------:R-:W-:Y:S01]  /*8740*/  F2FP.BF16.F32.PACK_AB R92, RZ, R92 ;  /* 0x0000005cff5c723e */ /* 0x000fe200000010ff */
[----:B------:R-:W-:Y:S01]  /*8750*/  @P0 STG.E.U16 desc[UR12][R16.64+0x2], R91 ;  /* 0x0000025b10000986 */ /* 0x000fe2000c10150c */
[----:B------:R-:W-:Y:S01]  /*8760*/  ISETP.GT.AND P0, PT, R5, 0x8, P3 ;  /* 0x000000080500780c */ /* 0x000fe20001f04270 */
[-C--:B------:R-:W-:Y:S01]  /*8770*/  FMUL R99, R99, R0.reuse ;  /* 0x0000000063637220 */ /* 0x080fe20000400000 */
[----:B------:R-:W-:Y:S01]  /*8780*/  F2FP.BF16.F32.PACK_AB R93, RZ, R93 ;  /* 0x0000005dff5d723e */ /* 0x000fe200000010ff */
[----:B------:R-:W-:Y:S01]  /*8790*/  FMUL R100, R100, R0 ;  /* 0x0000000064647220 */ /* 0x000fe20000400000 */
[----:B------:R-:W-:Y:S01]  /*87a0*/  SHF.L.U64.HI R13, R9, 0x1, R8 ;  /* 0x00000001090d7819 */ /* 0x000fe20000010208 */
[----:B------:R-:W-:Y:S01]  /*87b0*/  @P2 STG.E.U16 desc[UR12][R2.64+0x10], R92 ;  /* 0x0000105c02002986 */ /* 0x000fe2000c10150c */
[----:B------:R-:W-:Y:S01]  /*87c0*/  F2FP.BF16.F32.PACK_AB R94, RZ, R94 ;  /* 0x0000005eff5e723e */ /* 0x000fe200000010ff */
[----:B------:R-:W-:Y:S01]  /*87d0*/  FMUL R101, R101, R0 ;  /* 0x0000000065657220 */ /* 0x000fe20000400000 */
[----:B------:R-:W-:Y:S01]  /*87e0*/  ISETP.GT.AND P3, PT, R7, 0x10, PT ;  /* 0x000000100700780c */ /* 0x000fe20003f64270 */
[----:B------:R-:W-:Y:S01]  /*87f0*/  @P1 STG.E.U16 desc[UR12][R2.64+0x12], R93 ;  /* 0x0000125d02001986 */ /* 0x000fe2000c10150c */
[----:B------:R-:W-:Y:S01]  /*8800*/  IADD3 R8, P1, P2, R159, R2, R15 ;  /* 0x000000029f087210 */ /* 0x000fe20007a3e00f */
[-C--:B------:R-:W-:Y:S01]  /*8810*/  FMUL R102, R102, R0.reuse ;  /* 0x0000000066667220 */ /* 0x080fe20000400000 */
[----:B------:R-:W-:Y:S01]  /*8820*/  F2FP.BF16.F32.PACK_AB R95, RZ, R95 ;  /* 0x0000005fff5f723e */ /* 0x000fe200000010ff */
[----:B------:R-:W-:Y:S01]  /*8830*/  @P0 STG.E.U16 desc[UR12][R16.64+0x10], R94 ;  /* 0x0000105e10000986 */ /* 0x000fe2000c10150c */
[----:B------:R-:W-:Y:S01]  /*8840*/  IADD3.X R9, R11, R3, R13, P1, P2 ;  /* 0x000000030b097210 */ /* 0x000fe20000fe440d */
[-C--:B------:R-:W-:Y:S01]  /*8850*/  FMUL R103, R103, R0.reuse ;  /* 0x0000000067677220 */ /* 0x080fe20000400000 */
[C---:B------:R-:W-:Y:S01]  /*8860*/  ISETP.GT.AND P1, PT, R5.reuse, 0x8, P4 ;  /* 0x000000080500780c */ /* 0x040fe20002724270 */
[-C--:B------:R-:W-:Y:S01]  /*8870*/  FMUL R104, R104, R0.reuse ;  /* 0x0000000068687220 */ /* 0x080fe20000400000 */
[----:B------:R-:W-:Y:S01]  /*8880*/  ISETP.GT.AND P0, PT, R5, RZ, P3 ;  /* 0x000000ff0500720c */ /* 0x000fe20001f04270 */
[----:B------:R-:W-:Y:S01]  /*8890*/  FMUL R105, R105, R0 ;  /* 0x0000000069697220 */ /* 0x000fe20000400000 */
[----:B------:R-:W-:Y:S01]  /*88a0*/  F2FP.BF16.F32.PACK_AB R96, RZ, R96 ;  /* 0x00000060ff60723e */ /* 0x000fe200000010ff */
[-C--:B------:R-:W-:Y:S01]  /*88b0*/  FMUL R106, R106, R0.reuse ;  /* 0x000000006a6a7220 */ /* 0x080fe20000400000 */
[----:B------:R-:W-:Y:S01]  /*88c0*/  ISETP.GT.AND P2, PT, R7, 0x11, PT ;  /* 0x000000110700780c */ /* 0x000fe20003f44270 */
[-C--:B------:R-:W-:Y:S01]  /*88d0*/  FMUL R107, R107, R0.reuse ;  /* 0x000000006b6b7220 */ /* 0x080fe20000400000 */
[----:B------:R-:W-:Y:S01]  /*88e0*/  F2FP.BF16.F32.PACK_AB R97, RZ, R97 ;  /* 0x00000061ff61723e */ /* 0x000fe200000010ff */
[----:B------:R-:W-:Y:S01]  /*88f0*/  FMUL R108, R108, R0 ;  /* 0x000000006c6c7220 */ /* 0x000fe20000400000 */
[----:B------:R-:W-:Y:S01]  /*8900*/  F2FP.BF16.F32.PACK_AB R98, RZ, R98 ;  /* 0x00000062ff62723e */ /* 0x000fe200000010ff */
[----:B------:R-:W-:Y:S01]  /*8910*/  FMUL R109, R109, R0 ;  /* 0x000000006d6d7220 */ /* 0x000fe20000400000 */
[----:B------:R-:W-:Y:S01]  /*8920*/  F2FP.BF16.F32.PACK_AB R99, RZ, R99 ;  /* 0x00000063ff63723e */ /* 0x000fe200000010ff */
[----:B------:R-:W-:Y:S01]  /*8930*/  @P1 STG.E.U16 desc[UR12][R16.64+0x12], R95 ;  /* 0x0000125f10001986 */ /* 0x000fe2000c10150c */
[----:B------:R-:W-:Y:S01]  /*8940*/  F2FP.BF16.F32.PACK_AB R100, RZ, R100 ;  /* 0x00000064ff64723e */ /* 0x000fe200000010ff */
[-C--:B------:R-:W-:Y:S01]  /*8950*/  FMUL R110, R110, R0.reuse ;  /* 0x000000006e6e7220 */ /* 0x080fe20000400000 */
[----:B------:R-:W-:Y:S01]  /*8960*/  ISETP.GT.AND P1, PT, R7, 0x19, PT ;  /* 0x000000190700780c */ /* 0x000fe20003f24270 */
[----:B------:R-:W-:Y:S01]  /*8970*/  @P0 STG.E.U16 desc[UR12][R2.64+0x20], R96 ;  /* 0x0000206002000986 */ /* 0x000fe2000c10150c */
[----:B------:R-:W-:Y:S01]  /*8980*/  ISETP.GT.AND P0, PT, R5, RZ, P2 ;  /* 0x000000ff0500720c */ /* 0x000fe20001704270 */
[-C--:B------:R-:W-:Y:S01]  /*8990*/  FMUL R111, R111, R0.reuse ;  /* 0x000000006f6f7220 */ /* 0x080fe20000400000 */
[----:B------:R-:W-:Y:S01]  /*89a0*/  F2FP.BF16.F32.PACK_AB R101, RZ, R101 ;  /* 0x00000065ff65723e */ /* 0x000fe200000010ff */
[----:B------:R-:W-:Y:S01]  /*89b0*/  FMUL R112, R112, R0 ;  /* 0x0000000070707220 */ /* 0x000fe20000400000 */
[----:B------:R-:W-:Y:S01]  /*89c0*/  F2FP.BF16.F32.PACK_AB R102, RZ, R102 ;  /* 0x00000066ff66723e */ /* 0x000fe200000010ff */
        /* <DEDUP_REMOVED lines=8> */
[----:B------:R-:W-:Y:S01]  /*8a50*/  @P0 STG.E.U16 desc[UR12][R2.64+0x22], R97 ;  /* 0x0000226102000986 */ /* 0x000fe2000c10150c */
[----:B------:R-:W-:Y:S01]  /*8a60*/  ISETP.GT.AND P0, PT, R5, 0x8, P3 ;  /* 0x000000080500780c */ /* 0x000fe20001f04270 */
        /* <DEDUP_REMOVED lines=15> */
[----:B------:R-:W-:Y:S01]  /*8b60*/  ISETP.GT.AND P2, PT, R7, 0x18, PT ;  /* 0x000000180700780c */ /* 0x000fe20003f44270 */
        /* <DEDUP_REMOVED lines=8> */
[----:B------:R-:W-:Y:S01]  /*8bf0*/  FMUL R128, R128, R0 ;  /* 0x0000000080807220 */ /* 0x000fe20000400000 */
[----:B------:R-:W-:Y:S01]  /*8c00*/  F2FP.BF16.F32.PACK_AB R117, RZ, R117 ;  /* 0x00000075ff75723e */ /* 0x000fe200000010ff */
[----:B------:R-:W-:Y:S01]  /*8c10*/  @P0 STG.E.U16 desc[UR12][R16.64+0x22], R99 ;  /* 0x0000226310000986 */ /* 0x000fe2000c10150c */
[----:B------:R-:W-:Y:S01]  /*8c20*/  IADD3 R12, P0, R15, R2, RZ ;  /* 0x000000020f0c7210 */ /* 0x000fe20007f1e0ff */
[----:B------:R-:W-:Y:S01]  /*8c30*/  FMUL R129, R129, R0 ;  /* 0x0000000081817220 */ /* 0x000fe20000400000 */
[----:B------:R-:W-:Y:S01]  /*8c40*/  F2FP.BF16.F32.PACK_AB R118, RZ, R118 ;  /* 0x00000076ff76723e */ /* 0x000fe200000010ff */
[----:B------:R-:W-:Y:S01]  /*8c50*/  FMUL R130, R130, R0 ;  /* 0x0000000082827220 */ /* 0x000fe20000400000 */
[----:B------:R-:W-:Y:S01]  /*8c60*/  F2FP.BF16.F32.PACK_AB R119, RZ, R119 ;  /* 0x00000077ff77723e */ /* 0x000fe200000010ff */
[----:B------:R-:W-:Y:S01]  /*8c70*/  IMAD.X R13, R13, 0x1, R3, P0 ;  /* 0x000000010d0d7824 */ /* 0x000fe200000e0603 */
[----:B------:R-:W-:Y:S01]  /*8c80*/  IADD3 R14, P0, R159, R12, RZ ;  /* 0x0000000c9f0e7210 */ /* 0x000fe20007f1e0ff */
[----:B------:R-:W-:Y:S01]  /*8c90*/  FMUL R131, R131, R0 ;  /* 0x0000000083837220 */ /* 0x000fe20000400000 */
[----:B------:R-:W-:Y:S01]  /*8ca0*/  F2FP.BF16.F32.PACK_AB R120, RZ, R120 ;  /* 0x00000078ff78723e */ /* 0x000fe200000010ff */
[-C--:B------:R-:W-:Y:S01]  /*8cb0*/  FMUL R132, R132, R0.reuse ;  /* 0x0000000084847220 */ /* 0x080fe20000400000 */
[----:B------:R-:W-:Y:S01]  /*8cc0*/  F2FP.BF16.F32.PACK_AB R121, RZ, R121 ;  /* 0x00000079ff79723e */ /* 0x000fe200000010ff */
[----:B------:R-:W-:Y:S01]  /*8cd0*/  IMAD.X R15, R11, 0x1, R13, P0 ;  /* 0x000000010b0f7824 */ /* 0x000fe200000e060d */
[----:B------:R-:W-:Y:S01]  /*8ce0*/  ISETP.GT.AND P0, PT, R5, RZ, P2 ;  /* 0x000000ff0500720c */ /* 0x000fe20001704270 */
        /* <DEDUP_REMOVED lines=12> */
[----:B------:R-:W-:Y:S01]  /*8db0*/  @P0 STG.E.U16 desc[UR12][R2.64+0x30], R100 ;  /* 0x0000306402000986 */ /* 0x000fe2000c10150c */
        /* <DEDUP_REMOVED lines=14> */
[----:B------:R-:W-:Y:S01]  /*8ea0*/  ISETP.GT.AND P0, PT, R5, 0x8, P2 ;  /* 0x000000080500780c */ /* 0x000fe20001704270 */
[-C--:B------:R-:W-:Y:S01]  /*8eb0*/  FMUL R145, R145, R0.reuse ;  /* 0x0000000091917220 */ /* 0x080fe20000400000 */
[----:B------:R-:W-:Y:S01]  /*8ec0*/  ISETP.GT.AND P2, PT, R7, 0x20, PT ;  /* 0x000000200700780c */ /* 0x000fe20003f44270 */
        /* <DEDUP_REMOVED lines=24> */
[----:B------:R-:W-:Y:S01]  /*9050*/  @P0 STG.E.U16 desc[UR12][R16.64+0x32], R103 ;  /* 0x0000326710000986 */ /* 0x000fe2000c10150c */
[----:B------:R-:W-:Y:S01]  /*9060*/  ISETP.GT.AND P0, PT, R5, RZ, P2 ;  /* 0x000000ff0500720c */ /* 0x000fe20001704270 */
        /* <DEDUP_REMOVED lines=135> */
[----:B------:R-:W-:-:S02]  /*98e0*/  F2FP.BF16.F32.PACK_AB R68, RZ, R68 ;  /* 0x00000044ff44723e */ /* 0x000fc400000010ff */
[----:B------:R-:W-:Y:S01]  /*98f0*/  F2FP.BF16.F32.PACK_AB R69, RZ, R69 ;  /* 0x00000045ff45723e */ /* 0x000fe200000010ff */
[----:B------:R-:W-:Y:S01]  /*9900*/  @P0 STG.E.U16 desc[UR12][R2.64+0x62], R113 ;  /* 0x0000627102000986 */ /* 0x000fe2000c10150c */
[----:B------:R-:W-:Y:S02]  /*9910*/  ISETP.GT.AND P0, PT, R5, 0x8, P2 ;  /* 0x000000080500780c */ /* 0x000fe40001704270 */
[----:B------:R-:W-:Y:S02]  /*9920*/  ISETP.GT.AND P2, PT, R7, 0x38, PT ;  /* 0x000000380700780c */ /* 0x000fe40003f44270 */
[----:B------:R-:W-:Y:S02]  /*9930*/  F2FP.BF16.F32.PACK_AB R70, RZ, R70 ;  /* 0x00000046ff46723e */ /* 0x000fe400000010ff */
[----:B------:R-:W-:Y:S02]  /*9940*/  F2FP.BF16.F32.PACK_AB R71, RZ, R71 ;  /* 0x00000047ff47723e */ /* 0x000fe400000010ff */
[----:B------:R-:W-:-:S02]  /*9950*/  F2FP.BF16.F32.PACK_AB R72, RZ, R72 ;  /* 0x00000048ff48723e */ /* 0x000fc400000010ff */
[----:B------:R-:W-:Y:S02]  /*9960*/  F2FP.BF16.F32.PACK_AB R73, RZ, R73 ;  /* 0x00000049ff49723e */ /* 0x000fe400000010ff */
[----:B------:R-:W-:Y:S01]  /*9970*/  F2FP.BF16.F32.PACK_AB R74, RZ, R74 ;  /* 0x0000004aff4a723e */ /* 0x000fe200000010ff */
[----:B------:R-:W-:Y:S01]  /*9980*/  @P0 STG.E.U16 desc[UR12][R16.64+0x60], R114 ;  /* 0x0000607210000986 */ /* 0x000fe2000c10150c */
[----:B------:R-:W-:Y:S02]  /*9990*/  ISETP.GT.AND P0, PT, R5, 0x8, P1 ;  /* 0x000000080500780c */ /* 0x000fe40000f04270 */
[----:B------:R-:W-:Y:S02]  /*99a0*/  ISETP.GT.AND P1, PT, R7, 0x39, PT ;  /* 0x000000390700780c */ /* 0x000fe40003f24270 */
[----:B------:R-:W-:Y:S02]  /*99b0*/  F2FP.BF16.F32.PACK_AB R75, RZ, R75 ;  /* 0x0000004bff4b723e */ /* 0x000fe400000010ff */
[----:B------:R-:W-:-:S02]  /*99c0*/  F2FP.BF16.F32.PACK_AB R76, RZ, R76 ;  /* 0x0000004cff4c723e */ /* 0x000fc400000010ff */
[----:B------:R-:W-:Y:S02]  /*99d0*/  F2FP.BF16.F32.PACK_AB R77, RZ, R77 ;  /* 0x0000004dff4d723e */ /* 0x000fe400000010ff */
[----:B------:R-:W-:Y:S02]  /*99e0*/  F2FP.BF16.F32.PACK_AB R78, RZ, R78 ;  /* 0x0000004eff4e723e */ /* 0x000fe400000010ff */
[----:B------:R-:W-:Y:S01]  /*99f0*/  F2FP.BF16.F32.PACK_AB R79, RZ, R79 ;  /* 0x0000004fff4f723e */ /* 0x000fe200000010ff */
[----:B------:R-:W-:Y:S01]  /*9a00*/  @P0 STG.E.U16 desc[UR12][R16.64+0x62], R115 ;  /* 0x0000627310000986 */ /* 0x000fe2000c10150c */
[----:B------:R-:W-:Y:S02]  /*9a10*/  ISETP.GT.AND P0, PT, R5, RZ, P2 ;  /* 0x000000ff0500720c */ /* 0x000fe40001704270 */
[----:B------:R-:W-:Y:S02]  /*9a20*/  F2FP.BF16.F32.PACK_AB R80, RZ, R80 ;  /* 0x00000050ff50723e */ /* 0x000fe400000010ff */
[----:B------:R-:W-:-:S02]  /*9a30*/  F2FP.BF16.F32.PACK_AB R81, RZ, R81 ;  /* 0x00000051ff51723e */ /* 0x000fc400000010ff */
[----:B------:R-:W-:Y:S02]  /*9a40*/  F2FP.BF16.F32.PACK_AB R82, RZ, R82 ;  /* 0x00000052ff52723e */ /* 0x000fe400000010ff */
[----:B------:R-:W-:Y:S02]  /*9a50*/  F2FP.BF16.F32.PACK_AB R83, RZ, R83 ;  /* 0x00000053ff53723e */ /* 0x000fe400000010ff */
[----:B------:R-:W-:Y:S02]  /*9a60*/  F2FP.BF16.F32.PACK_AB R84, RZ, R84 ;  /* 0x00000054ff54723e */ /* 0x000fe400000010ff */
[----:B------:R-:W-:Y:S01]  /*9a70*/  F2FP.BF16.F32.PACK_AB R85, RZ, R85 ;  /* 0x00000055ff55723e */ /* 0x000fe200000010ff */
[----:B------:R-:W-:Y:S01]  /*9a80*/  @P0 STG.E.U16 desc[UR12][R2.64+0x70], R116 ;  /* 0x0000707402000986 */ /* 0x000fe2000c10150c */
[----:B------:R-:W-:Y:S02]  /*9a90*/  ISETP.GT.AND P0, PT, R5, RZ, P1 ;  /* 0x000000ff0500720c */ /* 0x000fe40000f04270 */
[----:B------:R-:W-:-:S11]  /*9aa0*/  F2FP.BF16.F32.PACK_AB R86, RZ, R86 ;  /* 0x00000056ff56723e */ /* 0x000fd600000010ff */
[----:B------:R-:W-:Y:S01]  /*9ab0*/  @P0 STG.E.U16 desc[UR12][R2.64+0x72], R117 ;  /* 0x0000727502000986 */ /* 0x000fe2000c10150c */
[----:B------:R-:W-:Y:S02]  /*9ac0*/  ISETP.GT.AND P0, PT, R5, 0x8, P2 ;  /* 0x000000080500780c */ /* 0x000fe40001704270 */
[----:B------:R-:W-:-:S11]  /*9ad0*/  ISETP.GT.AND P2, PT, R7, 0x40, PT ;  /* 0x000000400700780c */ /* 0x000fd60003f44270 */
[----:B------:R-:W-:Y:S01]  /*9ae0*/  @P0 STG.E.U16 desc[UR12][R16.64+0x70], R118 ;  /* 0x0000707610000986 */ /* 0x000fe2000c10150c */
[----:B------:R-:W-:Y:S02]  /*9af0*/  ISETP.GT.AND P0, PT, R5, 0x8, P1 ;  /* 0x000000080500780c */ /* 0x000fe40000f04270 */
[----:B------:R-:W-:-:S11]  /*9b00*/  ISETP.GT.AND P1, PT, R7, 0x41, PT ;  /* 0x000000410700780c */ /* 0x000fd60003f24270 */
[----:B------:R-:W-:Y:S01]  /*9b10*/  @P0 STG.E.U16 desc[UR12][R16.64+0x72], R119 ;  /* 0x0000727710000986 */ /* 0x000fe2000c10150c */
[----:B------:R-:W-:-:S13]  /*9b20*/  ISETP.GT.AND P0, PT, R5, RZ, P2 ;  /* 0x000000ff0500720c */ /* 0x000fda0001704270 */
[----:B------:R-:W-:Y:S01]  /*9b30*/  @P0 STG.E.U16 desc[UR12][R2.64+0x80], R120 ;  /* 0x0000807802000986 */ /* 0x000fe2000c10150c */
[----:B------:R-:W-:-:S13]  /*9b40*/  ISETP.GT.AND P0, PT, R5, RZ, P1 ;  /* 0x000000ff0500720c */ /* 0x000fda0000f04270 */
        /* <DEDUP_REMOVED lines=51> */
[----:B------:R-:W-:-:S13]  /*9e80*/  ISETP.GT.AND P0, PT, R5, 0x8, P1 ;  /* 0x000000080500780c */ /* 0x000fda0000f04270 */
[----:B------:R-:W-:Y:S01]  /*9e90*/  @P0 STG.E.U16 desc[UR12][R16.64+0xd0], R142 ;  /* 0x0000d08e10000986 */ /* 0x000fe2000c10150c */
[----:B------:R-:W-:-:S13]  /*9ea0*/  ISETP.GT.AND P0, PT, R5, 0x8, P3 ;  /* 0x000000080500780c */ /* 0x000fda0001f04270 */
[----:B------:R-:W-:Y:S01]  /*9eb0*/  @P0 STG.E.U16 desc[UR12][R16.64+0xd2], R143 ;  /* 0x0000d28f10000986 */ /* 0x000fe2000c10150c */
[----:B------:R-:W-:-:S04]  /*9ec0*/  ISETP.GT.AND P0, PT, R7, 0x70, PT ;  /* 0x000000700700780c */ /* 0x000fc80003f04270 */
        /* <DEDUP_REMOVED lines=8> */
[----:B------:R-:W-:-:S13]  /*9f50*/  ISETP.GT.AND P1, PT, R5, RZ, P2 ;  /* 0x000000ff0500720c */ /* 0x000fda0001724270 */
[----:B------:R-:W-:Y:S01]  /*9f60*/  @P1 STG.E.U16 desc[UR12][R2.64+0xf0], R148 ;  /* 0x0000f09402001986 */ /* 0x000fe2000c10150c */
[----:B------:R-:W-:-:S04]  /*9f70*/  ISETP.GT.AND P1, PT, R7, 0x79, PT ;  /* 0x000000790700780c */ /* 0x000fc80003f24270 */
[----:B------:R-:W-:-:S13]  /*9f80*/  ISETP.GT.AND P6, PT, R5, RZ, P1 ;  /* 0x000000ff0500720c */ /* 0x000fda0000fc4270 */
[----:B------:R0:W-:Y:S01]  /*9f90*/  @P6 STG.E.U16 desc[UR12][R2.64+0xf2], R149 ;  /* 0x0000f29502006986 */ /* 0x0001e2000c10150c */
[----:B------:R-:W-:-:S13]  /*9fa0*/  ISETP.GT.AND P6, PT, R5, 0x8, P2 ;  /* 0x000000080500780c */ /* 0x000fda00017c4270 */
[----:B0-----:R-:W-:Y:S02]  /*9fb0*/  @P6 IMAD.MOV.U32 R2, RZ, RZ, R16 ;  /* 0x000000ffff026224 */ /* 0x001fe400078e0010 */
[----:B------:R-:W-:-:S05]  /*9fc0*/  @P6 IMAD.MOV.U32 R3, RZ, RZ, R17 ;  /* 0x000000ffff036224 */ /* 0x000fca00078e0011 */
[----:B------:R0:W-:Y:S01]  /*9fd0*/  @P6 STG.E.U16 desc[UR12][R2.64+0xf0], R150 ;  /* 0x0000f09602006986 */ /* 0x0001e2000c10150c */
[----:B------:R-:W-:-:S13]  /*9fe0*/  ISETP.GT.AND P6, PT, R5, 0x8, P1 ;  /* 0x000000080500780c */ /* 0x000fda0000fc4270 */
[----:B------:R-:W-:Y:S01]  /*9ff0*/  @P6 STG.E.U16 desc[UR12][R16.64+0xf2], R151 ;  /* 0x0000f29710006986 */ /* 0x000fe2000c10150c */
[----:B------:R-:W-:-:S05]  /*a000*/  IADD3 R10, P6, R159, R12, RZ ;  /* 0x0000000c9f0a7210 */ /* 0x000fca0007fde0ff */
[----:B------:R-:W-:Y:S01]  /*a010*/  IMAD.X R11, R11, 0x1, R13, P6 ;  /* 0x000000010b0b7824 */ /* 0x000fe200030e060d */
[C---:B------:R-:W-:Y:S02]  /*a020*/  ISETP.GT.AND P6, PT, R5.reuse, 0x40, P5 ;  /* 0x000000400500780c */ /* 0x040fe40002fc4270 */
[----:B------:R-:W-:-:S11]  /*a030*/  ISETP.GT.AND P5, PT, R5, 0x48, P5 ;  /* 0x000000480500780c */ /* 0x000fd60002fa4270 */
[----:B------:R-:W-:Y:S01]  /*a040*/  @P6 STG.E.U16 desc[UR12][R12.64], R24 ;  /* 0x000000180c006986 */ /* 0x000fe2000c10150c */
[----:B------:R-:W-:-:S04]  /*a050*/  ISETP.GT.AND P6, PT, R7, 0x1, PT ;  /* 0x000000010700780c */ /* 0x000fc80003fc4270 */
[----:B------:R-:W-:-:S13]  /*a060*/  ISETP.GT.AND P6, PT, R5, 0x40, P6 ;  /* 0x000000400500780c */ /* 0x000fda00037c4270 */
[----:B------:R-:W-:Y:S01]  /*a070*/  @P6 STG.E.U16 desc[UR12][R12.64+0x2], R25 ;  /* 0x000002190c006986 */ /* 0x000fe2000c10150c */
[----:B------:R-:W-:-:S03]  /*a080*/  ISETP.GT.AND P6, PT, R7, 0x1, PT ;  /* 0x000000010700780c */ /* 0x000fc60003fc4270 */
[----:B------:R-:W-:Y:S01]  /*a090*/  @P5 STG.E.U16 desc[UR12][R14.64], R26 ;  /* 0x0000001a0e005986 */ /* 0x000fe2000c10150c */
[----:B------:R-:W-:Y:S02]  /*a0a0*/  ISETP.GT.AND P5, PT, R5, 0x48, P6 ;  /* 0x000000480500780c */ /* 0x000fe400037a4270 */
[----:B------:R-:W-:-:S11]  /*a0b0*/  ISETP.GT.AND P6, PT, R7, 0x8, PT ;  /* 0x000000080700780c */ /* 0x000fd60003fc4270 */
[----:B------:R-:W-:Y:S01]  /*a0c0*/  @P5 STG.E.U16 desc[UR12][R14.64+0x2], R27 ;  /* 0x0000021b0e005986 */ /* 0x000fe2000c10150c */
[----:B------:R-:W-:Y:S02]  /*a0d0*/  ISETP.GT.AND P5, PT, R5, 0x40, P6 ;  /* 0x000000400500780c */ /* 0x000fe400037a4270 */
[----:B------:R-:W-:-:S11]  /*a0e0*/  ISETP.GT.AND P6, PT, R7, 0x9, PT ;  /* 0x000000090700780c */ /* 0x000fd60003fc4270 */
[----:B------:R-:W-:Y:S01]  /*a0f0*/  @P5 STG.E.U16 desc[UR12][R12.64+0x10], R28 ;  /* 0x0000101c0c005986 */ /* 0x000fe2000c10150c */
[----:B------:R-:W-:-:S13]  /*a100*/  ISETP.GT.AND P5, PT, R5, 0x40, P6 ;  /* 0x000000400500780c */ /* 0x000fda00037a4270 */
[----:B------:R-:W-:Y:S01]  /*a110*/  @P5 STG.E.U16 desc[UR12][R12.64+0x12], R29 ;  /* 0x0000121d0c005986 */ /* 0x000fe2000c10150c */
[----:B------:R-:W-:-:S04]  /*a120*/  ISETP.GT.AND P5, PT, R7, 0x8, PT ;  /* 0x000000080700780c */ /* 0x000fc80003fa4270 */
[----:B------:R-:W-:-:S13]  /*a130*/  ISETP.GT.AND P5, PT, R5, 0x48, P5 ;  /* 0x000000480500780c */ /* 0x000fda0002fa4270 */
        /* <DEDUP_REMOVED lines=11> */
[----:B0-----:R-:W-:Y:S02]  /*a1f0*/  @P5 IMAD.MOV.U32 R2, RZ, RZ, R8 ;  /* 0x000000ffff025224 */ /* 0x001fe400078e0008 */
[----:B------:R-:W-:-:S05]  /*a200*/  @P5 IMAD.MOV.U32 R3, RZ, RZ, R9 ;  /* 0x000000ffff035224 */ /* 0x000fca00078e0009 */
[----:B------:R0:W-:Y:S01]  /*a210*/  @P5 STG.E.U16 desc[UR12][R2.64+0x20], R34 ;  /* 0x0000202202005986 */ /* 0x0001e2000c10150c */
[----:B------:R-:W-:Y:S02]  /*a220*/  ISETP.GT.AND P5, PT, R5, 0x48, P6 ;  /* 0x000000480500780c */ /* 0x000fe400037a4270 */
[----:B------:R-:W-:-:S11]  /*a230*/  ISETP.GT.AND P6, PT, R7, 0x18, PT ;  /* 0x000000180700780c */ /* 0x000fd60003fc4270 */
[----:B0-----:R-:W-:Y:S02]  /*a240*/  @P5 IMAD.MOV.U32 R2, RZ, RZ, R8 ;  /* 0x000000ffff025224 */ /* 0x001fe400078e0008 */
[----:B------:R-:W-:-:S05]  /*a250*/  @P5 IMAD.MOV.U32 R3, RZ, RZ, R9 ;  /* 0x000000ffff035224 */ /* 0x000fca00078e0009 */
[----:B------:R0:W-:Y:S01]  /*a260*/  @P5 STG.E.U16 desc[UR12][R2.64+0x22], R35 ;  /* 0x0000222302005986 */ /* 0x0001e2000c10150c */
        /* <DEDUP_REMOVED lines=150> */
[----:B------:R-:W-:-:S13]  /*abd0*/  ISETP.GT.AND P5, PT, R5, 0x40, P6 ;  /* 0x000000400500780c */ /* 0x000fda00037a4270 */
[----:B------:R-:W-:Y:S01]  /*abe0*/  @P5 STG.E.U16 desc[UR12][R12.64+0xd0], R76 ;  /* 0x0000d04c0c005986 */ /* 0x000fe2000c10150c */
[C---:B------:R-:W-:Y:S02]  /*abf0*/  ISETP.GT.AND P5, PT, R5.reuse, 0x40, P3 ;  /* 0x000000400500780c */ /* 0x040fe40001fa4270 */
[----:B------:R-:W-:-:S11]  /*ac00*/  ISETP.GT.AND P3, PT, R5, 0x48, P3 ;  /* 0x000000480500780c */ /* 0x000fd60001f64270 */
[----:B------:R-:W-:Y:S01]  /*ac10*/  @P5 STG.E.U16 desc[UR12][R12.64+0xd2], R77 ;  /* 0x0000d24d0c005986 */ /* 0x000fe2000c10150c */
[C---:B------:R-:W-:Y:S02]  /*ac20*/  ISETP.GT.AND P5, PT, R5.reuse, 0x48, P6 ;  /* 0x000000480500780c */ /* 0x040fe400037a4270 */
[C---:B------:R-:W-:Y:S02]  /*ac30*/  ISETP.GT.AND P6, PT, R5.reuse, 0x40, P0 ;  /* 0x000000400500780c */ /* 0x040fe400007c4270 */
[----:B------:R-:W-:-:S09]  /*ac40*/  ISETP.GT.AND P0, PT, R5, 0x48, P0 ;  /* 0x000000480500780c */ /* 0x000fd20000704270 */
[----:B0-----:R-:W-:Y:S02]  /*ac50*/  @P5 IMAD.MOV.U32 R2, RZ, RZ, R8 ;  /* 0x000000ffff025224 */ /* 0x001fe400078e0008 */
[----:B------:R-:W-:-:S05]  /*ac60*/  @P5 IMAD.MOV.U32 R3, RZ, RZ, R9 ;  /* 0x000000ffff035224 */ /* 0x000fca00078e0009 */
[----:B------:R0:W-:Y:S01]  /*ac70*/  @P5 STG.E.U16 desc[UR12][R2.64+0xd0], R78 ;  /* 0x0000d04e02005986 */ /* 0x0001e2000c10150c */
[C---:B------:R-:W-:Y:S02]  /*ac80*/  ISETP.GT.AND P5, PT, R5.reuse, 0x40, P4 ;  /* 0x000000400500780c */ /* 0x040fe400027a4270 */
[----:B------:R-:W-:Y:S01]  /*ac90*/  ISETP.GT.AND P4, PT, R5, 0x48, P4 ;  /* 0x000000480500780c */ /* 0x000fe20002784270 */
[----:B0-----:R-:W-:Y:S02]  /*aca0*/  @P3 IMAD.MOV.U32 R2, RZ, RZ, R8 ;  /* 0x000000ffff023224 */ /* 0x001fe400078e0008 */
[----:B------:R-:W-:-:S05]  /*acb0*/  @P3 IMAD.MOV.U32 R3, RZ, RZ, R9 ;  /* 0x000000ffff033224 */ /* 0x000fca00078e0009 */
[----:B------:R0:W-:Y:S01]  /*acc0*/  @P3 STG.E.U16 desc[UR12][R2.64+0xd2], R79 ;  /* 0x0000d24f02003986 */ /* 0x0001e2000c10150c */
[C---:B------:R-:W-:Y:S02]  /*acd0*/  ISETP.GT.AND P3, PT, R5.reuse, 0x40, P1 ;  /* 0x000000400500780c */ /* 0x040fe40000f64270 */
[C---:B------:R-:W-:Y:S01]  /*ace0*/  ISETP.GT.AND P1, PT, R5.reuse, 0x48, P1 ;  /* 0x000000480500780c */ /* 0x040fe20000f24270 */
[----:B------:R-:W-:Y:S01]  /*acf0*/  @P6 STG.E.U16 desc[UR12][R12.64+0xe0], R80 ;  /* 0x0000e0500c006986 */ /* 0x000fe2000c10150c */
[C---:B------:R-:W-:Y:S02]  /*ad00*/  ISETP.GT.AND P6, PT, R5.reuse, 0x40, P2 ;  /* 0x000000400500780c */ /* 0x040fe400017c4270 */
[----:B------:R-:W-:Y:S01]  /*ad10*/  ISETP.GT.AND P2, PT, R5, 0x48, P2 ;  /* 0x000000480500780c */ /* 0x000fe20001744270 */
[----:B------:R-:W-:Y:S01]  /*ad20*/  @P5 STG.E.U16 desc[UR12][R12.64+0xe2], R81 ;  /* 0x0000e2510c005986 */ /* 0x000fe2000c10150c */
[----:B0-----:R-:W-:Y:S02]  /*ad30*/  @P0 IMAD.MOV.U32 R2, RZ, RZ, R8 ;  /* 0x000000ffff020224 */ /* 0x001fe400078e0008 */
[----:B------:R-:W-:-:S05]  /*ad40*/  @P0 IMAD.MOV.U32 R3, RZ, RZ, R9 ;  /* 0x000000ffff030224 */ /* 0x000fca00078e0009 */
[----:B------:R0:W-:Y:S02]  /*ad50*/  @P0 STG.E.U16 desc[UR12][R2.64+0xe0], R82 ;  /* 0x0000e05202000986 */ /* 0x0001e4000c10150c */
[----:B0-----:R-:W-:Y:S02]  /*ad60*/  @P4 IMAD.MOV.U32 R2, RZ, RZ, R8 ;  /* 0x000000ffff024224 */ /* 0x001fe400078e0008 */
[----:B------:R-:W-:-:S05]  /*ad70*/  @P4 IMAD.MOV.U32 R3, RZ, RZ, R9 ;  /* 0x000000ffff034224 */ /* 0x000fca00078e0009 */
[----:B------:R0:W-:Y:S04]  /*ad80*/  @P4 STG.E.U16 desc[UR12][R2.64+0xe2], R83 ;  /* 0x0000e25302004986 */ /* 0x0001e8000c10150c */
[----:B------:R1:W-:Y:S04]  /*ad90*/  @P6 STG.E.U16 desc[UR12][R12.64+0xf0], R84 ;  /* 0x0000f0540c006986 */ /* 0x0003e8000c10150c */
[----:B------:R1:W-:Y:S01]  /*ada0*/  @P3 STG.E.U16 desc[UR12][R12.64+0xf2], R85 ;  /* 0x0000f2550c003986 */ /* 0x0003e2000c10150c */
[----:B0-----:R-:W-:Y:S02]  /*adb0*/  @P2 IMAD.MOV.U32 R2, RZ, RZ, R8 ;  /* 0x000000ffff022224 */ /* 0x001fe400078e0008 */
[----:B------:R-:W-:-:S05]  /*adc0*/  @P2 IMAD.MOV.U32 R3, RZ, RZ, R9 ;  /* 0x000000ffff032224 */ /* 0x000fca00078e0009 */
[----:B------:R1:W-:Y:S01]  /*add0*/  @P2 STG.E.U16 desc[UR12][R2.64+0xf0], R86 ;  /* 0x0000f05602002986 */ /* 0x0003e2000c10150c */
[----:B------:R-:W-:Y:S05]  /*ade0*/  @!P1 EXIT ;  /* 0x000000000000994d */ /* 0x000fea0003800000 */
[----:B------:R-:W-:-:S05]  /*adf0*/  F2FP.BF16.F32.PACK_AB R0, RZ, R0 ;  /* 0x00000000ff00723e */ /* 0x000fca00000010ff */
[----:B------:R-:W-:Y:S01]  /*ae00*/  STG.E.U16 desc[UR12][R8.64+0xf2], R0 ;  /* 0x0000f20008007986 */ /* 0x000fe2000c10150c */
[----:B------:R-:W-:Y:S05]  /*ae10*/  EXIT ;  /* 0x000000000000794d */ /* 0x000fea0003800000 */
.L_x_10:
[----:B------:R-:W-:-:S13]  /*ae20*/  ISETP.NE.AND P0, PT, R7, RZ, PT ;  /* 0x000000ff0700720c */ /* 0x000fda0003f05270 */
[----:B------:R-:W-:Y:S05]  /*ae30*/  @P0 EXIT ;  /* 0x000000000000094d */ /* 0x000fea0003800000 */
[----:B------:R-:W-:Y:S01]  /*ae40*/  ELECT P0, URZ, PT ;  /* 0x00000000003f782f */ /* 0x000fe20003800000 */
[----:B------:R-:W-:-:S12]  /*ae50*/  BSSY B0, `(.L_x_273) ;  /* 0x0000076000007945 */ /* 0x000fd80003800000 */
[----:B------:R-:W-:Y:S05]  /*ae60*/  @!P0 BRA `(.L_x_274) ;  /* 0x0000000400d08947 */ /* 0x000fea0003800000 */
[----:B------:R-:W-:Y:S02]  /*ae70*/  ISETP.GE.AND P0, PT, R11, 0x1, PT ;  /* 0x000000010b00780c */ /* 0x000fe40003f06270 */
[----:B------:R-:W-:-:S04]  /*ae80*/  SHF.R.S32.HI R7, RZ, 0x1f, R12 ;  /* 0x0000001fff077819 */ /* 0x000fc8000001140c */
[----:B------:R-:W-:-:S07]  /*ae90*/  LEA.HI R7, R7, R12, RZ, 0x7 ;  /* 0x0000000c07077211 */ /* 0x000fce00078f38ff */
[----:B------:R-:W-:Y:S05]  /*aea0*/  @!P0 BRA `(.L_x_274) ;  /* 0x0000000400c08947 */ /* 0x000fea0003800000 */
[----:B-1---5:R-:W0:Y:S01]  /*aeb0*/  S2R R0, SR_CTAID.X ;  /* 0x0000000000007919 */ /* 0x022e220000002500 */
[----:B------:R-:W1:Y:S01]  /*aec0*/  LDC.64 R8, c[0x0][0x4d8] ;  /* 0x00013600ff087b82 */ /* 0x000e620000000a00 */
[----:B------:R-:W-:Y:S01]  /*aed0*/  LOP3.LUT R7, R7, 0xffffff80, RZ, 0xc0, !PT ;  /* 0xffffff8007077812 */ /* 0x000fe200078ec0ff */
[----:B------:R-:W-:Y:S01]  /*aee0*/  IMAD.SHL.U32 R10, R6, 0x80, RZ ;  /* 0x00000080060a7824 */ /* 0x000fe200078e00ff */
[C---:B------:R-:W-:Y:S01]  /*aef0*/  LOP3.LUT P0, RZ, R12.reuse, 0x1f, RZ, 0xc0, !PT ;  /* 0x0000001f0cff7812 */ /* 0x040fe2000780c0ff */
[----:B------:R-:W-:Y:S01]  /*af00*/  ULDC.64 UR4, c[0x0][0x4b0] ;  /* 0x00012c0000047ab9 */ /* 0x000fe20000000a00 */
[----:B------:R-:W-:Y:S01]  /*af10*/  VIADD R15, R5, 0x1 ;  /* 0x00000001050f7836 */ /* 0x000fe20000000000 */
[----:B------:R-:W-:Y:S01]  /*af20*/  LOP3.LUT R13, R3, 0x2, RZ, 0xfc, !PT ;  /* 0x00000002030d7812 */ /* 0x000fe200078efcff */
[----:B------:R-:W-:Y:S02]  /*af30*/  IMAD.IADD R7, R12, 0x1, -R7 ;  /* 0x000000010c077824 */ /* 0x000fe400078e0a07 */
[----:B------:R-:W-:-:S02]  /*af40*/  IMAD.MOV.U32 R14, RZ, RZ, RZ ;  /* 0x000000ffff0e7224 */ /* 0x000fc400078e00ff */
[----:B---3--:R-:W-:Y:S01]  /*af50*/  IMAD.MOV.U32 R2, RZ, RZ, RZ ;  /* 0x000000ffff027224 */ /* 0x008fe200078e00ff */
[C---:B------:R-:W-:Y:S01]  /*af60*/  ISETP.NE.AND P2, PT, R7.reuse, RZ, PT ;  /* 0x000000ff0700720c */ /* 0x040fe20003f45270 */
[----:B------:R-:W-:Y:S01]  /*af70*/  VIADD R16, R10, 0x40 ;  /* 0x000000400a107836 */ /* 0x000fe20000000000 */
[----:B------:R-:W-:Y:S01]  /*af80*/  ISETP.NE.OR P0, PT, R7, RZ, !P0 ;  /* 0x000000ff0700720c */ /* 0x000fe20004705670 */
[----:B-1----:R-:W-:Y:S02]  /*af90*/  IMAD R8, R23, UR4, R8 ;  /* 0x0000000417087c24 */ /* 0x002fe4000f8e0208 */
[----:B------:R-:W-:Y:S02]  /*afa0*/  IMAD R9, R4, UR5, R9 ;  /* 0x0000000504097c24 */ /* 0x000fe4000f8e0209 */
[----:B0-----:R-:W-:Y:S02]  /*afb0*/  IMAD.SHL.U32 R6, R0, 0x80, RZ ;  /* 0x0000008000067824 */ /* 0x001fe400078e00ff */
[----:B------:R-:W-:-:S02]  /*afc0*/  IMAD.MOV.U32 R0, RZ, RZ, 0x1 ;  /* 0x00000001ff007424 */ /* 0x000fc400078e00ff */
[----:B------:R-:W-:-:S07]  /*afd0*/  VIADD R12, R6, 0x40 ;  /* 0x00000040060c7836 */ /* 0x000fce0000000000 */
.L_x_278:
[----:B------:R-:W0:Y:S01]  /*afe0*/  S2R R7, SR_CgaCtaId ;  /* 0x0000000000077919 */ /* 0x000e220000008800 */
[----:B------:R-:W-:-:S04]  /*aff0*/  MOV R4, 0x400 ;  /* 0x0000040000047802 */ /* 0x000fc80000000f00 */
[----:B0-----:R-:W-:Y:S02]  /*b000*/  LEA R11, R7, R4, 0x18 ;  /* 0x00000004070b7211 */ /* 0x001fe400078ec0ff */
[----:B------:R-:W-:-:S03]  /*b010*/  SHF.L.U32 R4, R0, 0x1f, RZ ;  /* 0x0000001f00047819 */ /* 0x000fc600000006ff */
[----:B------:R-:W-:-:S07]  /*b020*/  IMAD R7, R2, 0x8, R11 ;  /* 0x0000000802077824 */ /* 0x000fce00078e020b */
.L_x_275:
[----:B0-----:R0:W1:Y:S02]  /*b030*/  SYNCS.PHASECHK.TRANS64.TRYWAIT P1, [R7+URZ+0x38070], R4 ;  /* 0x03807004070075a7 */ /* 0x001064000802017f */
[----:B-1----:R-:W-:Y:S05]  /*b040*/  @!P1 NANOSLEEP.SYNCS 0x989680 ;  /* 0x009896800000995d */ /* 0x002fea0003900000 */
[----:B------:R-:W1:Y:S02]  /*b050*/  @!P1 SYNCS.PHASECHK.TRANS64 P1, [R7+URZ+0x38070], R4 ;  /* 0x03807004070095a7 */ /* 0x000e64000802007f */
[----:B-1----:R-:W-:Y:S05]  /*b060*/  @!P1 BRA `(.L_x_275) ;  /* 0xfffffffc00f09947 */ /* 0x002fea000383ffff */
[----:B0-----:R-:W0:Y:S02]  /*b070*/  @!P2 LDC R4, c[0x0][0x500] ;  /* 0x00014000ff04ab82 */ /* 0x001e240000000800 */
[----:B0-----:R0:W-:Y:S02]  /*b080*/  @!P2 SYNCS.ARRIVE.TRANS64 RZ, [R7+URZ+0x38000], R4 ;  /* 0x0380000407ffa9a7 */ /* 0x0011e4000800003f */
[----:B0-----:R-:W-:-:S04]  /*b090*/  PRMT R4, R13, 0x9910, RZ ;  /* 0x000099100d047816 */ /* 0x001fc800000000ff */
[----:B------:R-:W-:-:S13]  /*b0a0*/  ISETP.NE.AND P1, PT, R4, 0x2, PT ;  /* 0x000000020400780c */ /* 0x000fda0003f25270 */
[----:B------:R-:W-:Y:S05]  /*b0b0*/  @P1 BRA `(.L_x_276) ;  /* 0x0000000000041947 */ /* 0x000fea0003800000 */
[----:B------:R-:W-:Y:S01]  /*b0c0*/  BPT.TRAP 0x1 ;  /* 0x000000040000795c */ /* 0x000fe20000300000 */
.L_x_276:
[----:B------:R-:W-:Y:S05]  /*b0d0*/  @P0 BRA `(.L_x_277) ;  /* 0x0000000000040947 */ /* 0x000fea0003800000 */
[----:B------:R-:W-:Y:S01]  /*b0e0*/  BPT.TRAP 0x1 ;  /* 0x000000040000795c */ /* 0x000fe20000300000 */
.L_x_277:
[----:B------:R-:W-:Y:S01]  /*b0f0*/  ULDC UR8, c[0x0][0x48c] ;  /* 0x0001230000087ab9 */ /* 0x000fe20000000800 */
[----:B------:R-:W-:Y:S01]  /*b100*/  R2UR UR14, R14 ;  /* 0x000000000e0e72ca */ /* 0x000fe200000e0000 */
[----:B------:R-:W-:Y:S01]  /*b110*/  UISETP.NE.AND UP0, UPT, UR8, 0x1, UPT ;  /* 0x000000010800788c */ /* 0x000fe2000bf05270 */
[----:B------:R-:W-:Y:S01]  /*b120*/  R2UR UR24, R2 ;  /* 0x00000000021872ca */ /* 0x000fe200000e0000 */
[----:B------:R-:W-:Y:S01]  /*b130*/  ULDC UR34, c[0x0][0x498] ;  /* 0x0001260000227ab9 */ /* 0x000fe20000000800 */
[----:B------:R-:W-:Y:S01]  /*b140*/  R2UR UR27, R14 ;  /* 0x000000000e1b72ca */ /* 0x000fe200000e0000 */
[----:B------:R-:W-:Y:S01]  /*b150*/  UIADD3 UR17, -UR8, URZ, URZ ;  /* 0x0000003f08117290 */ /* 0x000fe2000fffe13f */
[----:B------:R-:W-:Y:S01]  /*b160*/  PRMT R4, R8, 0x40, R9 ;  /* 0x0000004008047816 */ /* 0x000fe20000000009 */
[----:B------:R-:W-:Y:S01]  /*b170*/  VIADD R15, R15, 0xffffffff ;  /* 0xffffffff0f0f7836 */ /* 0x000fe20000000000 */
[----:B------:R-:W-:Y:S01]  /*b180*/  R2UR UR25, R7 ;  /* 0x00000000071972ca */ /* 0x000fe200000e0000 */
[----:B------:R-:W-:Y:S01]  /*b190*/  ULDC.64 UR30, c[0x0][0x4b8] ;  /* 0x00012e00001e7ab9 */ /* 0x000fe20000000a00 */
[----:B------:R-:W-:Y:S01]  /*b1a0*/  R2UR UR26, R6 ;  /* 0x00000000061a72ca */ /* 0x000fe200000e0000 */
[----:B------:R-:W-:Y:S01]  /*b1b0*/  ULDC.64 UR28, c[0x0][0x4d0] ;  /* 0x00013400001c7ab9 */ /* 0x000fe20000000a00 */
[----:B------:R-:W-:Y:S01]  /*b1c0*/  @UP0 ULDC.64 UR10, c[0x0][0x490] ;  /* 0x00012400000a0ab9 */ /* 0x000fe20000000a00 */
[----:B------:R-:W-:Y:S01]  /*b1d0*/  @UP0 ULDC.64 UR12, c[0x0][0x490] ;  /* 0x00012400000c0ab9 */ /* 0x000fe20000000a00 */
[----:B------:R-:W-:Y:S01]  /*b1e0*/  UIMAD.WIDE.U32 UR4, UR14, UR10, URZ ;  /* 0x0000000a0e0472a5 */ /* 0x000fe2000f8e003f */
[----:B------:R-:W-:Y:S01]  /*b1f0*/  R2UR UR10, R11 ;  /* 0x000000000b0a72ca */ /* 0x000fe200000e0000 */
[----:B------:R-:W-:Y:S01]  /*b200*/  UIMAD.WIDE.U32 UR6, UR14, UR12, URZ ;  /* 0x0000000c0e0672a5 */ /* 0x000fe2000f8e003f */
[----:B------:R-:W-:Y:S01]  /*b210*/  ISETP.GT.AND P3, PT, R15, 0x1, PT ;  /* 0x000000010f00780c */ /* 0x000fe20003f64270 */
[----:B------:R-:W-:Y:S01]  /*b220*/  UMOV UR9, UR14 ;  /* 0x0000000e00097c82 */ /* 0x000fe20008000000 */
[----:B------:R-:W-:Y:S01]  /*b230*/  UMOV UR12, UR14 ;  /* 0x0000000e000c7c82 */ /* 0x000fe20008000000 */
[----:B------:R-:W-:Y:S01]  /*b240*/  @UP0 USHF.R.U32.HI UR9, URZ, UR11, UR5 ;  /* 0x0000000b3f090299 */ /* 0x000fe20008011605 */
[----:B------:R-:W-:Y:S01]  /*b250*/  VIADD R2, R2, 0x1 ;  /* 0x0000000102027836 */ /* 0x000fe20000000000 */
[----:B------:R-:W-:Y:S01]  /*b260*/  @UP0 USHF.R.U32.HI UR12, URZ, UR13, UR7 ;  /* 0x0000000d3f0c0299 */ /* 0x000fe20008011607 */
[----:B------:R-:W-:Y:S01]  /*b270*/  VIADD R14, R14, 0x20 ;  /* 0x000000200e0e7836 */ /* 0x000fe20000000000 */
[----:B------:R-:W-:Y:S01]  /*b280*/  UISETP.NE.AND UP0, UPT, UR34, 0x1, UPT ;  /* 0x000000012200788c */ /* 0x000fe2000bf05270 */
[----:B------:R-:W-:-:S02]  /*b290*/  ULDC.64 UR4, c[0x0][0x198] ;  /* 0x0000660000047ab9 */ /* 0x000fc40000000a00 */
[----:B------:R-:W-:Y:S01]  /*b2a0*/  UMOV UR21, UR9 ;  /* 0x0000000900157c82 */ /* 0x000fe20008000000 */
[----:B------:R-:W-:Y:S01]  /*b2b0*/  ULEA UR24, UR24, UR10, 0xd ;  /* 0x0000000a18187291 */ /* 0x000fe2000f8e683f */
[----:B------:R-:W-:Y:S01]  /*b2c0*/  ISETP.NE.AND P1, PT, R2, 0xe, PT ;  /* 0x0000000e0200780c */ /* 0x000fe20003f25270 */
[----:B------:R-:W-:Y:S01]  /*b2d0*/  UMOV UR13, UR12 ;  /* 0x0000000c000d7c82 */ /* 0x000fe20008000000 */
[----:B------:R-:W-:Y:S02]  /*b2e0*/  UIADD3 UR14, UP1, UR4, 0xf0, URZ ;  /* 0x000000f0040e7890 */ /* 0x000fe4000ff3e03f */
[----:B------:R-:W-:Y:S01]  /*b2f0*/  UIMAD UR19, UR9, UR17, UR27 ;  /* 0x00000011091372a4 */ /* 0x000fe2000f8e021b */
[----:B------:R-:W-:Y:S01]  /*b300*/  SEL R7, RZ, 0x1, P1 ;  /* 0x00000001ff077807 */ /* 0x000fe20000800000 */
[----:B------:R-:W-:Y:S01]  /*b310*/  @UP0 ULDC UR32, c[0x0][0x49c] ;  /* 0x0001270000200ab9 */ /* 0x000fe20000000800 */
[----:B------:R-:W-:Y:S01]  /*b320*/  @UP0 ULDC UR10, c[0x0][0x49c] ;  /* 0x00012700000a0ab9 */ /* 0x000fe20000000800 */
[----:B------:R-:W-:Y:S01]  /*b330*/  UIMAD.WIDE.U32 UR32, UR12, UR32, URZ ;  /* 0x000000200c2072a5 */ /* 0x000fe2000f8e003f */
[----:B------:R-:W-:Y:S01]  /*b340*/  LOP3.LUT R0, R0, R7, RZ, 0x3c, !PT ;  /* 0x0000000700007212 */ /* 0x000fe200078e3cff */
[----:B------:R-:W-:Y:S01]  /*b350*/  UIMAD.WIDE.U32 UR10, UR9, UR10, URZ ;  /* 0x0000000a090a72a5 */ /* 0x000fe2000f8e003f */
[----:B------:R-:W-:Y:S01]  /*b360*/  SEL R2, R2, RZ, P1 ;  /* 0x000000ff02027207 */ /* 0x000fe20000800000 */
[----:B------:R-:W-:Y:S01]  /*b370*/  @UP0 ULDC UR6, c[0x0][0x4a0] ;  /* 0x0001280000060ab9 */ /* 0x000fe20000000800 */
[----:B------:R-:W-:Y:S01]  /*b380*/  @UP0 ULDC UR18, c[0x0][0x4a0] ;  /* 0x0001280000120ab9 */ /* 0x000fe20000000800 */
[----:B------:R-:W-:Y:S01]  /*b390*/  @UP0 USHF.R.U32.HI UR21, URZ, UR6, UR11 ;  /* 0x000000063f150299 */ /* 0x000fe2000801160b */
[----:B------:R-:W-:Y:S01]  /*b3a0*/  R2UR UR32, R4 ;  /* 0x00000000042072ca */ /* 0x000fe200000e0000 */
[----:B------:R-:W-:Y:S01]  /*b3b0*/  @UP0 USHF.R.U32.HI UR13, URZ, UR18, UR33 ;  /* 0x000000123f0d0299 */ /* 0x000fe20008011621 */
[----:B------:R-:W-:Y:S01]  /*b3c0*/  R2UR UR6, R12 ;  /* 0x000000000c0672ca */ /* 0x000fe200000e0000 */
[----:B------:R-:W-:Y:S01]  /*b3d0*/  UIADD3 UR20, -UR21, URZ, URZ ;  /* 0x0000003f15147290 */ /* 0x000fe2000fffe13f */
[----:B------:R-:W-:Y:S01]  /*b3e0*/  R2UR UR18, R10 ;  /* 0x000000000a1272ca */ /* 0x000fe200000e0000 */
[----:B------:R-:W-:Y:S01]  /*b3f0*/  UIADD3 UR11, -UR13, URZ, URZ ;  /* 0x0000003f0d0b7290 */ /* 0x000fe2000fffe13f */
[----:B------:R-:W-:Y:S01]  /*b400*/  R2UR UR10, R16 ;  /* 0x00000000100a72ca */ /* 0x000fe200000e0000 */
[----:B------:R-:W-:-:S02]  /*b410*/  UIADD3 UR36, UP2, UR4, 0x1f0, URZ ;  /* 0x000001f004247890 */ /* 0x000fc4000ff5e03f */
[----:B------:R-:W-:Y:S02]  /*b420*/  UIMAD UR17, UR12, UR17, UR27 ;  /* 0x000000110c1172a4 */ /* 0x000fe4000f8e021b */
[----:B------:R-:W-:Y:S02]  /*b430*/  UIMAD UR20, UR34, UR20, UR9 ;  /* 0x00000014221472a4 */ /* 0x000fe4000f8e0209 */
[----:B------:R-:W-:Y:S02]  /*b440*/  UIMAD UR12, UR34, UR11, UR12 ;  /* 0x0000000b220c72a4 */ /* 0x000fe4000f8e020c */
[----:B------:R-:W-:Y:S02]  /*b450*/  UIADD3 UR25, UR25, 0x38000, URZ ;  /* 0x0003800019197890 */ /* 0x000fe4000fffe03f */
[----:B------:R-:W-:Y:S02]  /*b460*/  UIADD3.X UR15, URZ, UR5, URZ, UP1, !UPT ;  /* 0x000000053f0f7290 */ /* 0x000fe40008ffe43f */
[----:B------:R-:W-:-:S02]  /*b470*/  UIADD3 UR4, UR24, 0x1000, URZ ;  /* 0x0000100018047890 */ /* 0x000fc4000fffe03f */
[----:B------:R-:W-:Y:S02]  /*b480*/  UIADD3.X UR37, URZ, UR5, URZ, UP2, !UPT ;  /* 0x000000053f257290 */ /* 0x000fe400097fe43f */
[----:B------:R-:W-:Y:S02]  /*b490*/  UIADD3 UR16, UR24, 0x1c000, URZ ;  /* 0x0001c00018107890 */ /* 0x000fe4000fffe03f */
[----:B------:R-:W-:Y:S02]  /*b4a0*/  UIMAD UR19, UR19, UR30, UR28 ;  /* 0x0000001e131372a4 */ /* 0x000fe4000f8e021c */
[----:B------:R-:W-:Y:S02]  /*b4b0*/  UIMAD UR20, UR20, UR31, UR29 ;  /* 0x0000001f141472a4 */ /* 0x000fe4000f8e021d */
[----:B------:R-:W-:Y:S02]  /*b4c0*/  UPRMT UR32, UR32, 0x5410, URZ ;  /* 0x0000541020207896 */ /* 0x000fe4000800003f */
[----:B------:R-:W-:-:S02]  /*b4d0*/  UIADD3 UR8, UR24, 0x1d000, URZ ;  /* 0x0001d00018087890 */ /* 0x000fc4000fffe03f */
[----:B------:R-:W-:Y:S02]  /*b4e0*/  UIMAD UR11, UR17, UR30, UR28 ;  /* 0x0000001e110b72a4 */ /* 0x000fe4000f8e021c */
[----:B------:R-:W-:Y:S01]  /*b4f0*/  UIMAD UR12, UR12, UR31, UR29 ;  /* 0x0000001f0c0c72a4 */ /* 0x000fe2000f8e021d */
[----:B------:R-:W-:Y:S01]  /*b500*/  UMOV UR22, 0x0 ;  /* 0x0000000000167882 */ /* 0x000fe20000000000 */
[----:B------:R-:W-:Y:S01]  /*b510*/  UMOV UR23, 0x10000000 ;  /* 0x1000000000177882 */ /* 0x000fe20000000000 */
[----:B------:R-:W-:Y:S01]  /*b520*/  UMOV UR7, UR27 ;  /* 0x0000001b00077c82 */ /* 0x000fe20008000000 */
[----:B------:R-:W-:Y:S01]  /*b530*/  UMOV UR5, UR25 ;  /* 0x0000001900057c82 */ /* 0x000fe20008000000 */
[----:B------:R0:W-:Y:S01]  /*b540*/  UTMALDG.2D [UR24], [UR14], desc[UR22] ;  /* 0x000016180e0075b4 */ /* 0x0001e20008009000 */
[----:B------:R-:W-:Y:S01]  /*b550*/  UMOV UR17, UR25 ;  /* 0x0000001900117c82 */ /* 0x000fe20008000000 */
[----:B------:R-:W-:Y:S01]  /*b560*/  UMOV UR9, UR25 ;  /* 0x0000001900097c82 */ /* 0x000fe20008000000 */
[----:B------:R0:W-:Y:S01]  /*b570*/  UTMALDG.2D [UR4], [UR14], desc[UR22] ;  /* 0x000016040e0075b4 */ /* 0x0001e20008009000 */
[----:B------:R0:W-:Y:S01]  /*b580*/  UTMALDG.4D.IM2COL [UR16], [UR36], UR32 ;  /* 0x00000010240073b4 */ /* 0x0001e20008058020 */
[----:B------:R0:W-:Y:S02]  /*b590*/  UTMALDG.4D.IM2COL [UR8], [UR36], UR32 ;  /* 0x00000008240073b4 */ /* 0x0001e40008058020 */
[----:B0-----:R-:W-:Y:S05]  /*b5a0*/  @P3 BRA `(.L_x_278) ;  /* 0xfffffff8008c3947 */ /* 0x001fea000383ffff */
.L_x_274:
[----:B------:R-:W-:Y:S05]  /*b5b0*/  BSYNC B0 ;  /* 0x0000000000007941 */ /* 0x000fea0003800000 */
.L_x_273:
[----:B------:R-:W-:Y:S01]  /*b5c0*/  ISETP.GE.U32.AND P0, PT, R5, 0xe, PT ;  /* 0x0000000e0500780c */ /* 0x000fe20003f06070 */
[----:B-1---5:R-:W-:-:S12]  /*b5d0*/  IMAD.MOV.U32 R0, RZ, RZ, 0x1 ;  /* 0x00000001ff007424 */ /* 0x022fd800078e00ff */
[----:B------:R-:W-:Y:S05]  /*b5e0*/  @!P0 BRA `(.L_x_279) ;  /* 0x00000000001c8947 */ /* 0x000fea0003800000 */
[----:B------:R-:W-:-:S05]  /*b5f0*/  SHF.R.U32.HI R6, RZ, 0x1, R5 ;  /* 0x00000001ff067819 */ /* 0x000fca0000011605 */
[----:B------:R-:W-:-:S05]  /*b600*/  IMAD.WIDE.U32 R6, R6, -0x6db6db6d, RZ ;  /* 0x9249249306067825 */ /* 0x000fca00078e00ff */
[----:B------:R-:W-:-:S04]  /*b610*/  SHF.R.U32.HI R0, RZ, 0x2, R7 ;  /* 0x00000002ff007819 */ /* 0x000fc80000011607 */
[----:B------:R-:W-:-:S04]  /*b620*/  LOP3.LUT R0, R0, 0x1, RZ, 0xc0, !PT ;  /* 0x0000000100007812 */ /* 0x000fc800078ec0ff */
[----:B------:R-:W-:-:S04]  /*b630*/  ISETP.NE.U32.AND P0, PT, R0, 0x1, PT ;  /* 0x000000010000780c */ /* 0x000fc80003f05070 */
[----:B------:R-:W-:-:S04]  /*b640*/  ISETP.NE.U32.AND.EX P0, PT, RZ, RZ, PT, P0 ;  /* 0x000000ffff00720c */ /* 0x000fc80003f05100 */
[----:B------:R-:W-:-:S09]  /*b650*/  SEL R0, RZ, 0x1, !P0 ;  /* 0x00000001ff007807 */ /* 0x000fd20004000000 */
.L_x_279:
[----:B------:R-:W-:Y:S05]  /*b660*/  WARPSYNC.ALL ;  /* 0x0000000000007948 */ /* 0x000fea0003800000 */
[----:B------:R-:W-:-:S13]  /*b670*/  ELECT P0, URZ, PT ;  /* 0x00000000003f782f */ /* 0x000fda0003800000 */
[----:B------:R-:W-:Y:S05]  /*b680*/  @!P0 EXIT ;  /* 0x000000000000894d */ /* 0x000fea0003800000 */
[----:B------:R-:W-:-:S04]  /*b690*/  LOP3.LUT R3, R3, 0x2, RZ, 0xfc, !PT ;  /* 0x0000000203037812 */ /* 0x000fc800078efcff */
[----:B------:R-:W-:-:S13]  /*b6a0*/  ISETP.NE.AND P0, PT, R3, 0x3, PT ;  /* 0x000000030300780c */ /* 0x000fda0003f05270 */
[----:B------:R-:W-:Y:S05]  /*b6b0*/  @!P0 BRA `(.L_x_280) ;  /* 0x0000000000048947 */ /* 0x000fea0003800000 */
[----:B------:R-:W-:Y:S01]  /*b6c0*/  BPT.TRAP 0x1 ;  /* 0x000000040000795c */ /* 0x000fe20000300000 */
.L_x_280:
[----:B------:R-:W0:Y:S01]  /*b6d0*/  S2R R7, SR_CgaCtaId ;  /* 0x0000000000077919 */ /* 0x000e220000008800 */
[----:B---3--:R-:W-:Y:S02]  /*b6e0*/  SHF.R.U32.HI R2, RZ, 0x1, R5 ;  /* 0x00000001ff027819 */ /* 0x008fe40000011605 */
[----:B------:R-:W-:-:S03]  /*b6f0*/  MOV R4, 0x400 ;  /* 0x0000040000047802 */ /* 0x000fc60000000f00 */
[----:B------:R-:W-:-:S05]  /*b700*/  IMAD.WIDE.U32 R2, R2, -0x6db6db6d, RZ ;  /* 0x9249249302027825 */ /* 0x000fca00078e00ff */
[----:B------:R-:W-:-:S05]  /*b710*/  SHF.R.U32.HI R2, RZ, 0x2, R3 ;  /* 0x00000002ff027819 */ /* 0x000fca0000011603 */
[----:B------:R-:W-:Y:S01]  /*b720*/  IMAD R5, R2, -0xe, R5 ;  /* 0xfffffff202057824 */ /* 0x000fe200078e0205 */
[----:B0-----:R-:W-:-:S05]  /*b730*/  LEA R4, R7, R4, 0x18 ;  /* 0x0000000407047211 */ /* 0x001fca00078ec0ff */
[----:B------:R-:W-:Y:S01]  /*b740*/  VIADD R2, R4, 0x38070 ;  /* 0x0003807004027836 */ /* 0x000fe20000000000 */
[----:B------:R-:W-:-:S03]  /*b750*/  SHF.L.U32 R4, R0, 0x1f, RZ ;  /* 0x0000001f00047819 */ /* 0x000fc600000006ff */
[----:B------:R-:W-:-:S07]  /*b760*/  IMAD R3, R5, 0x8, R2 ;  /* 0x0000000805037824 */ /* 0x000fce00078e0202 */
.L_x_281:
[----:B0-----:R0:W1:Y:S02]  /*b770*/  SYNCS.PHASECHK.TRANS64.TRYWAIT P0, [R3+URZ], R4 ;  /* 0x00000004030075a7 */ /* 0x001064000800017f */
[----:B-1----:R-:W-:Y:S05]  /*b780*/  @!P0 NANOSLEEP.SYNCS 0x989680 ;  /* 0x009896800000895d */ /* 0x002fea0003900000 */
[----:B------:R-:W1:Y:S02]  /*b790*/  @!P0 SYNCS.PHASECHK.TRANS64 P0, [R3+URZ], R4 ;  /* 0x00000004030085a7 */ /* 0x000e64000800007f */
[----:B-1----:R-:W-:Y:S05]  /*b7a0*/  @!P0 BRA `(.L_x_281) ;  /* 0xfffffffc00f08947 */ /* 0x002fea000383ffff */
[----:B------:R-:W-:-:S05]  /*b7b0*/  VIADD R5, R5, 0x1 ;  /* 0x0000000105057836 */ /* 0x000fca0000000000 */
[----:B------:R-:W-:-:S04]  /*b7c0*/  ISETP.NE.AND P0, PT, R5, 0xe, PT ;  /* 0x0000000e0500780c */ /* 0x000fc80003f05270 */
[----:B0-----:R-:W-:Y:S02]  /*b7d0*/  SEL R3, RZ, 0x1, P0 ;  /* 0x00000001ff037807 */ /* 0x001fe40000000000 */
[----:B------:R-:W-:Y:S02]  /*b7e0*/  SEL R5, R5, RZ, P0 ;  /* 0x000000ff05057207 */ /* 0x000fe40000000000 */
[----:B------:R-:W-:-:S03]  /*b7f0*/  LOP3.LUT R7, R0, R3, RZ, 0x3c, !PT ;  /* 0x0000000300077212 */ /* 0x000fc600078e3cff */
[----:B------:R-:W-:Y:S01]  /*b800*/  IMAD R0, R5, 0x8, R2 ;  /* 0x0000000805007824 */ /* 0x000fe200078e0202 */
[----:B------:R-:W-:-:S07]  /*b810*/  SHF.L.U32 R3, R7, 0x1f, RZ ;  /* 0x0000001f07037819 */ /* 0x000fce00000006ff */
.L_x_282:
        /* <DEDUP_REMOVED lines=11> */
.L_x_283:
        /* <DEDUP_REMOVED lines=11> */
.L_x_284:
        /* <DEDUP_REMOVED lines=11> */
.L_x_285:
        /* <DEDUP_REMOVED lines=11> */
.L_x_286:
        /* <DEDUP_REMOVED lines=11> */
.L_x_287:
        /* <DEDUP_REMOVED lines=11> */
.L_x_288:
        /* <DEDUP_REMOVED lines=11> */
.L_x_289:
        /* <DEDUP_REMOVED lines=11> */
.L_x_290:
        /* <DEDUP_REMOVED lines=11> */
.L_x_291:
        /* <DEDUP_REMOVED lines=11> */
.L_x_292:
        /* <DEDUP_REMOVED lines=11> */
.L_x_293:
        /* <DEDUP_REMOVED lines=11> */
.L_x_294:
[----:B0-----:R0:W1:Y:S02]  /*c060*/  SYNCS.PHASECHK.TRANS64.TRYWAIT P0, [R5+URZ], R0 ;  /* 0x00000000050075a7 */ /* 0x001064000800017f */
[----:B-1----:R-:W-:Y:S05]  /*c070*/  @!P0 NANOSLEEP.SYNCS 0x989680 ;  /* 0x009896800000895d */ /* 0x002fea0003900000 */
[----:B------:R-:W1:Y:S02]  /*c080*/  @!P0 SYNCS.PHASECHK.TRANS64 P0, [R5+URZ], R0 ;  /* 0x00000000050085a7 */ /* 0x000e64000800007f */
[----:B-1----:R-:W-:Y:S05]  /*c090*/  @P0 EXIT ;  /* 0x000000000000094d */ /* 0x002fea0003800000 */
[----:B------:R-:W-:Y:S05]  /*c0a0*/  BRA `(.L_x_294) ;  /* 0xfffffffc00ec7947 */ /* 0x000fea000383ffff */
.L_x_295:
[----:B------:R-:W-:-:S00]  /*c0b0*/  BRA `(.L_x_295) ;  /* 0xfffffffc00fc7947 */ /* 0x000fc0000383ffff */
[----:B------:R-:W-:-:S00]  /*c0c0*/  NOP ;  /* 0x0000000000007918 */ /* 0x000fc00000000000 */
        /* <DEDUP_REMOVED lines=11> */
.L_x_296:


//--------------------- .nv.shared._ZN7cutlass13device_kernelINS_4conv6kernel13ConvUniversalINS1_16ConvProblemShapeILNS1_8OperatorE2ELi2EEENS1_10collective14CollectiveConvINS1_46MainloopSm90TmaGmmaWarpSpecializedImplicitGemmILS5_2ELi14ELi2EN4cute5tupleIJNSA_1CILi1EEESD_SD_EEENS1_36KernelImplicitTmaWarpSpecializedSm90ELi1EEENSB_IJNSC_ILi128EEENSB_IJSH_EEENSB_IJNSC_ILi32EEEEEEEEENS_10bfloat16_tESM_NSA_8TiledMMAINSA_8MMA_AtomIJNSA_4SM904GMMA28MMA_64x128x16_F32BF16BF16_SSILNSQ_5MajorE1ELSS_1ELNSQ_7ScaleInE1ELST_1EEEEEENSA_6LayoutISE_NSB_IJNSC_ILi0EEESX_SX_EEEEENSB_IJNSA_10UnderscoreES10_S10_EEEEENS7_6detail26Sm90ImplicitGemmTileTraitsINSA_13SM90_TMA_LOADENSA_14ComposedLayoutINSA_7SwizzleILi3ELi4ELi3EEENSA_18smem_ptr_flag_bitsILi16EEENSW_INSB_IJNSB_IJNSC_ILi64EEENSC_ILi2EEEEEENSB_IJNSC_ILi8EEENSC_ILi4EEEEEENSB_IJSD_NSC_ILi14EEEEEEEEENSB_IJNSB_IJSD_NSC_ILi2048EEEEEENSB_IJS1B_NSC_ILi512EEEEEENSB_IJSX_NSC_ILi4096EEEEEEEEEEEEEvEENS14_INSA_20SM90_TMA_LOAD_IM2COLES1S_vEEEENS_8epilogue10collective6detail29Sm90TmaWarpSpecializedAdapterINS1Y_15DefaultEpilogueISM_NSB_IJlNSB_IJSD_llEEESX_EEES23_NS1X_6thread17LinearCombinationISM_Li1EffLNS24_9ScaleType4KindE0ELNS_15FloatRoundStyleE2ESM_EENS_4gemm15EpilogueDefaultEEEEEvvEEEEvNT_6ParamsE --------------------------
	.section	.nv.shared._ZN7cutlass13device_kernelINS_4conv6kernel13ConvUniversalINS1_16ConvProblemShapeILNS1_8OperatorE2ELi2EEENS1_10collective14CollectiveConvINS1_46MainloopSm90TmaGmmaWarpSpecializedImplicitGemmILS5_2ELi14ELi2EN4cute5tupleIJNSA_1CILi1EEESD_SD_EEENS1_36KernelImplicitTmaWarpSpecializedSm90ELi1EEENSB_IJNSC_ILi128EEENSB_IJSH_EEENSB_IJNSC_ILi32EEEEEEEEENS_10bfloat16_tESM_NSA_8TiledMMAINSA_8MMA_AtomIJNSA_4SM904GMMA28MMA_64x128x16_F32BF16BF16_SSILNSQ_5MajorE1ELSS_1ELNSQ_7ScaleInE1ELST_1EEEEEENSA_6LayoutISE_NSB_IJNSC_ILi0EEESX_SX_EEEEENSB_IJNSA_10UnderscoreES10_S10_EEEEENS7_6detail26Sm90ImplicitGemmTileTraitsINSA_13SM90_TMA_LOADENSA_14ComposedLayoutINSA_7SwizzleILi3ELi4ELi3EEENSA_18smem_ptr_flag_bitsILi16EEENSW_INSB_IJNSB_IJNSC_ILi64EEENSC_ILi2EEEEEENSB_IJNSC_ILi8EEENSC_ILi4EEEEEENSB_IJSD_NSC_ILi14EEEEEEEEENSB_IJNSB_IJSD_NSC_ILi2048EEEEEENSB_IJS1B_NSC_ILi512EEEEEENSB_IJSX_NSC_ILi4096EEEEEEEEEEEEEvEENS14_INSA_20SM90_TMA_LOAD_IM2COLES1S_vEEEENS_8epilogue10collective6detail29Sm90TmaWarpSpecializedAdapterINS1Y_15DefaultEpilogueISM_NSB_IJlNSB_IJSD_llEEESX_EEES23_NS1X_6thread17LinearCombinationISM_Li1EffLNS24_9ScaleType4KindE0ELNS_15FloatRoundStyleE2ESM_EENS_4gemm15EpilogueDefaultEEEEEvvEEEEvNT_6ParamsE,"aw",@nobits
	.sectionflags	@""
	.align	16
	.zero		1024


//--------------------- .nv.shared.reserved.0     --------------------------
	.section	.nv.shared.reserved.0,"aw",@nobits
	.weak		__nv_reservedSMEM_offset_0_alias
	.size		__nv_reservedSMEM_offset_0_alias, 0, 0
	.other		__nv_reservedSMEM_offset_0_alias,@"STO_CUDA_RESERVED_SHARED STV_DEFAULT"
__nv_reservedSMEM_offset_0_alias:
	.zero		0


//--------------------- .nv.global                --------------------------
	.section	.nv.global,"aw",@nobits
.nv.global:
	.type		_ZN39_INTERNAL_87bbaaf0_4_k_cu_e9cd0162_35184cute1_E,@object
	.size		_ZN39_INTERNAL_87bbaaf0_4_k_cu_e9cd0162_35184cute1_E,(_ZN39_INTERNAL_87bbaaf0_4_k_cu_e9cd0162_35184cuda3std3__45__cpo6cbeginE - _ZN39_INTERNAL_87bbaaf0_4_k_cu_e9cd0162_35184cute1_E)
_ZN39_INTERNAL_87bbaaf0_4_k_cu_e9cd0162_35184cute1_E:
	.zero		1
	.type		_ZN39_INTERNAL_87bbaaf0_4_k_cu_e9cd0162_35184cuda3std3__45__cpo6cbeginE,@object
	.size		_ZN39_INTERNAL_87bbaaf0_4_k_cu_e9cd0162_35184cuda3std3__45__cpo6cbeginE,(_ZN39_INTERNAL_87bbaaf0_4_k_cu_e9cd0162_35184cuda3std3__48in_placeE - _ZN39_INTERNAL_87bbaaf0_4_k_cu_e9cd0162_35184cuda3std3__45__cpo6cbeginE)
_ZN39_INTERNAL_87bbaaf0_4_k_cu_e9cd0162_35184cuda3std3__45__cpo6cbeginE:
	.zero		1
	.type		_ZN39_INTERNAL_87bbaaf0_4_k_cu_e9cd0162_35184cuda3std3__48in_placeE,@object
	.size		_ZN39_INTERNAL_87bbaaf0_4_k_cu_e9cd0162_35184cuda3std3__48in_placeE,(_ZN39_INTERNAL_87bbaaf0_4_k_cu_e9cd0162_35184cuda3std6ranges3__45__cpo9iter_moveE - _ZN39_INTERNAL_87bbaaf0_4_k_cu_e9cd0162_35184cuda3std3__48in_placeE)
_ZN39_INTERNAL_87bbaaf0_4_k_cu_e9cd0162_35184cuda3std3__48in_placeE:
	.zero		1
	.type		_ZN39_INTERNAL_87bbaaf0_4_k_cu_e9cd0162_35184cuda3std6ranges3__45__cpo9iter_moveE,@object
	.size		_ZN39_INTERNAL_87bbaaf0_4_k_cu_e9cd0162_35184cuda3std6ranges3__45__cpo9iter_moveE,(_ZN39_INTERNAL_87bbaaf0_4_k_cu_e9cd0162_35184cuda3std3__45__cpo5beginE - _ZN39_INTERNAL_87bbaaf0_4_k_cu_e9cd0162_35184cuda3std6ranges3__45__cpo9iter_moveE)
_ZN39_INTERNAL_87bbaaf0_4_k_cu_e9cd0162_35184cuda3std6ranges3__45__cpo9iter_moveE:
	.zero		1
	.type		_ZN39_INTERNAL_87bbaaf0_4_k_cu_e9cd0162_35184cuda3std3__45__cpo5beginE,@object
	.size		_ZN39_INTERNAL_87bbaaf0_4_k_cu_e9cd0162_35184cuda3std3__45__cpo5beginE,(_ZN39_INTERNAL_87bbaaf0_4_k_cu_e9cd0162_35184cuda3std3__441_GLOBAL__N__87bbaaf0_4_k_cu_e9cd0162_35186ignoreE - _ZN39_INTERNAL_87bbaaf0_4_k_cu_e9cd0162_35184cuda3std3__45__cpo5beginE)
_ZN39_INTERNAL_87bbaaf0_4_k_cu_e9cd0162_35184cuda3std3__45__cpo5beginE:
	.zero		1
	.type		_ZN39_INTERNAL_87bbaaf0_4_k_cu_e9cd0162_35184cuda3std3__441_GLOBAL__N__87bbaaf0_4_k_cu_e9cd0162_35186ignoreE,@object
	.size		_ZN39_INTERNAL_87bbaaf0_4_k_cu_e9cd0162_35184cuda3std3__441_GLOBAL__N__87bbaaf0_4_k_cu_e9cd0162_35186ignoreE,(_ZN39_INTERNAL_87bbaaf0_4_k_cu_e9cd0162_35184cute7productE - _ZN39_INTERNAL_87bbaaf0_4_k_cu_e9cd0162_35184cuda3std3__441_GLOBAL__N__87bbaaf0_4_k_cu_e9cd0162_35186ignoreE)
_ZN39_INTERNAL_87bbaaf0_4_k_cu_e9cd0162_35184cuda3std3__441_GLOBAL__N__87bbaaf0_4_k_cu_e9cd0162_35186ignoreE:
	.zero		1
	.type		_ZN39_INTERNAL_87bbaaf0_4_k_cu_e9cd0162_35184cute7productE,@object
	.size		_ZN39_INTERNAL_87bbaaf0_4_k_cu_e9cd0162_35184cute7productE,(_ZN39_INTERNAL_87bbaaf0_4_k_cu_e9cd0162_35184cuda3std3__45__cpo3endE - _ZN39_INTERNAL_87bbaaf0_4_k_cu_e9cd0162_35184cute7productE)
_ZN39_INTERNAL_87bbaaf0_4_k_cu_e9cd0162_35184cute7productE:
	.zero		1
	.type		_ZN39_INTERNAL_87bbaaf0_4_k_cu_e9cd0162_35184cuda3std3__45__cpo3endE,@object
	.size		_ZN39_INTERNAL_87bbaaf0_4_k_cu_e9cd0162_35184cuda3std3__45__cpo3endE,(_ZN39_INTERNAL_87bbaaf0_4_k_cu_e9cd0162_35184cuda3std3__419piecewise_constructE - _ZN39_INTERNAL_87bbaaf0_4_k_cu_e9cd0162_35184cuda3std3__45__cpo3endE)
_ZN39_INTERNAL_87bbaaf0_4_k_cu_e9cd0162_35184cuda3std3__45__cpo3endE:
	.zero		1
	.type		_ZN39_INTERNAL_87bbaaf0_4_k_cu_e9cd0162_35184cuda3std3__419piecewise_constructE,@object
	.size		_ZN39_INTERNAL_87bbaaf0_4_k_cu_e9cd0162_35184cuda3std3__419piecewise_constructE,(_ZN39_INTERNAL_87bbaaf0_4_k_cu_e9cd0162_35184cuda3std3__45__cpo4cendE - _ZN39_INTERNAL_87bbaaf0_4_k_cu_e9cd0162_35184cuda3std3__419piecewise_constructE)
_ZN39_INTERNAL_87bbaaf0_4_k_cu_e9cd0162_35184cuda3std3__419piecewise_constructE:
	.zero		1
	.type		_ZN39_INTERNAL_87bbaaf0_4_k_cu_e9cd0162_35184cuda3std3__45__cpo4cendE,@object
	.size		_ZN39_INTERNAL_87bbaaf0_4_k_cu_e9cd0162_35184cuda3std3__45__cpo4cendE,(_ZN39_INTERNAL_87bbaaf0_4_k_cu_e9cd0162_35184cuda3std6ranges3__45__cpo4swapE - _ZN39_INTERNAL_87bbaaf0_4_k_cu_e9cd0162_35184cuda3std3__45__cpo4cendE)
_ZN39_INTERNAL_87bbaaf0_4_k_cu_e9cd0162_35184cuda3std3__45__cpo4cendE:
	.zero		1
	.type		_ZN39_INTERNAL_87bbaaf0_4_k_cu_e9cd0162_35184cuda3std6ranges3__45__cpo4swapE,@object
	.size		_ZN39_INTERNAL_87bbaaf0_4_k_cu_e9cd0162_35184cuda3std6ranges3__45__cpo4swapE,(.L_7 - _ZN39_INTERNAL_87bbaaf0_4_k_cu_e9cd0162_35184cuda3std6ranges3__45__cpo4swapE)
_ZN39_INTERNAL_87bbaaf0_4_k_cu_e9cd0162_35184cuda3std6ranges3__45__cpo4swapE:
	.zero		1
.L_7:


//--------------------- .nv.constant0._ZN7cutlass13device_kernelINS_4conv6kernel13ConvUniversalINS1_16ConvProblemShapeILNS1_8OperatorE2ELi2EEENS1_10collective14CollectiveConvINS1_46MainloopSm90TmaGmmaWarpSpecializedImplicitGemmILS5_2ELi14ELi2EN4cute5tupleIJNSA_1CILi1EEESD_SD_EEENS1_36KernelImplicitTmaWarpSpecializedSm90ELi1EEENSB_IJNSC_ILi128EEENSB_IJSH_EEENSB_IJNSC_ILi32EEEEEEEEENS_10bfloat16_tESM_NSA_8TiledMMAINSA_8MMA_AtomIJNSA_4SM904GMMA28MMA_64x128x16_F32BF16BF16_SSILNSQ_5MajorE1ELSS_1ELNSQ_7ScaleInE1ELST_1EEEEEENSA_6LayoutISE_NSB_IJNSC_ILi0EEESX_SX_EEEEENSB_IJNSA_10UnderscoreES10_S10_EEEEENS7_6detail26Sm90ImplicitGemmTileTraitsINSA_13SM90_TMA_LOADENSA_14ComposedLayoutINSA_7SwizzleILi3ELi4ELi3EEENSA_18smem_ptr_flag_bitsILi16EEENSW_INSB_IJNSB_IJNSC_ILi64EEENSC_ILi2EEEEEENSB_IJNSC_ILi8EEENSC_ILi4EEEEEENSB_IJSD_NSC_ILi14EEEEEEEEENSB_IJNSB_IJSD_NSC_ILi2048EEEEEENSB_IJS1B_NSC_ILi512EEEEEENSB_IJSX_NSC_ILi4096EEEEEEEEEEEEEvEENS14_INSA_20SM90_TMA_LOAD_IM2COLES1S_vEEEENS_8epilogue10collective6detail29Sm90TmaWarpSpecializedAdapterINS1Y_15DefaultEpilogueISM_NSB_IJlNSB_IJSD_llEEESX_EEES23_NS1X_6thread17LinearCombinationISM_Li1EffLNS24_9ScaleType4KindE0ELNS_15FloatRoundStyleE2ESM_EENS_4gemm15EpilogueDefaultEEEEEvvEEEEvNT_6ParamsE --------------------------
	.section	.nv.constant0._ZN7cutlass13device_kernelINS_4conv6kernel13ConvUniversalINS1_16ConvProblemShapeILNS1_8OperatorE2ELi2EEENS1_10collective14CollectiveConvINS1_46MainloopSm90TmaGmmaWarpSpecializedImplicitGemmILS5_2ELi14ELi2EN4cute5tupleIJNSA_1CILi1EEESD_SD_EEENS1_36KernelImplicitTmaWarpSpecializedSm90ELi1EEENSB_IJNSC_ILi128EEENSB_IJSH_EEENSB_IJNSC_ILi32EEEEEEEEENS_10bfloat16_tESM_NSA_8TiledMMAINSA_8MMA_AtomIJNSA_4SM904GMMA28MMA_64x128x16_F32BF16BF16_SSILNSQ_5MajorE1ELSS_1ELNSQ_7ScaleInE1ELST_1EEEEEENSA_6LayoutISE_NSB_IJNSC_ILi0EEESX_SX_EEEEENSB_IJNSA_10UnderscoreES10_S10_EEEEENS7_6detail26Sm90ImplicitGemmTileTraitsINSA_13SM90_TMA_LOADENSA_14ComposedLayoutINSA_7SwizzleILi3ELi4ELi3EEENSA_18smem_ptr_flag_bitsILi16EEENSW_INSB_IJNSB_IJNSC_ILi64EEENSC_ILi2EEEEEENSB_IJNSC_ILi8EEENSC_ILi4EEEEEENSB_IJSD_NSC_ILi14EEEEEEEEENSB_IJNSB_IJSD_NSC_ILi2048EEEEEENSB_IJS1B_NSC_ILi512EEEEEENSB_IJSX_NSC_ILi4096EEEEEEEEEEEEEvEENS14_INSA_20SM90_TMA_LOAD_IM2COLES1S_vEEEENS_8epilogue10collective6detail29Sm90TmaWarpSpecializedAdapterINS1Y_15DefaultEpilogueISM_NSB_IJlNSB_IJSD_llEEESX_EEES23_NS1X_6thread17LinearCombinationISM_Li1EffLNS24_9ScaleType4KindE0ELNS_15FloatRoundStyleE2ESM_EENS_4gemm15EpilogueDefaultEEEEEvvEEEEvNT_6ParamsE,"a",@progbits
	.sectionflags	@""
	.align	4
.nv.constant0._ZN7cutlass13device_kernelINS_4conv6kernel13ConvUniversalINS1_16ConvProblemShapeILNS1_8OperatorE2ELi2EEENS1_10collective14CollectiveConvINS1_46MainloopSm90TmaGmmaWarpSpecializedImplicitGemmILS5_2ELi14ELi2EN4cute5tupleIJNSA_1CILi1EEESD_SD_EEENS1_36KernelImplicitTmaWarpSpecializedSm90ELi1EEENSB_IJNSC_ILi128EEENSB_IJSH_EEENSB_IJNSC_ILi32EEEEEEEEENS_10bfloat16_tESM_NSA_8TiledMMAINSA_8MMA_AtomIJNSA_4SM904GMMA28MMA_64x128x16_F32BF16BF16_SSILNSQ_5MajorE1ELSS_1ELNSQ_7ScaleInE1ELST_1EEEEEENSA_6LayoutISE_NSB_IJNSC_ILi0EEESX_SX_EEEEENSB_IJNSA_10UnderscoreES10_S10_EEEEENS7_6detail26Sm90ImplicitGemmTileTraitsINSA_13SM90_TMA_LOADENSA_14ComposedLayoutINSA_7SwizzleILi3ELi4ELi3EEENSA_18smem_ptr_flag_bitsILi16EEENSW_INSB_IJNSB_IJNSC_ILi64EEENSC_ILi2EEEEEENSB_IJNSC_ILi8EEENSC_ILi4EEEEEENSB_IJSD_NSC_ILi14EEEEEEEEENSB_IJNSB_IJSD_NSC_ILi2048EEEEEENSB_IJS1B_NSC_ILi512EEEEEENSB_IJSX_NSC_ILi4096EEEEEEEEEEEEEvEENS14_INSA_20SM90_TMA_LOAD_IM2COLES1S_vEEEENS_8epilogue10collective6detail29Sm90TmaWarpSpecializedAdapterINS1Y_15DefaultEpilogueISM_NSB_IJlNSB_IJSD_llEEESX_EEES23_NS1X_6thread17LinearCombinationISM_Li1EffLNS24_9ScaleType4KindE0ELNS_15FloatRoundStyleE2ESM_EENS_4gemm15EpilogueDefaultEEEEEvvEEEEvNT_6ParamsE:
	.zero		1536


//--------------------- SYMBOLS --------------------------

	.type		.nv.reservedSmem.offset0,@object
	.size		.nv.reservedSmem.offset0,0x4
